//
// Generated by NVIDIA NVVM Compiler
//
// Compiler Build ID: CL-36424714
// Cuda compilation tools, release 13.0, V13.0.88
// Based on NVVM 20.0.0
//

.version 9.0
.target sm_100
.address_size 64

	// .globl	_Z35preprocess_img_kernel_to_float_NCHWP6uchar3Pfiiiiii

.visible .entry _Z35preprocess_img_kernel_to_float_NCHWP6uchar3Pfiiiiii(
	.param .u64 .ptr .align 1 _Z35preprocess_img_kernel_to_float_NCHWP6uchar3Pfiiiiii_param_0,
	.param .u64 .ptr .align 1 _Z35preprocess_img_kernel_to_float_NCHWP6uchar3Pfiiiiii_param_1,
	.param .u32 _Z35preprocess_img_kernel_to_float_NCHWP6uchar3Pfiiiiii_param_2,
	.param .u32 _Z35preprocess_img_kernel_to_float_NCHWP6uchar3Pfiiiiii_param_3,
	.param .u32 _Z35preprocess_img_kernel_to_float_NCHWP6uchar3Pfiiiiii_param_4,
	.param .u32 _Z35preprocess_img_kernel_to_float_NCHWP6uchar3Pfiiiiii_param_5,
	.param .u32 _Z35preprocess_img_kernel_to_float_NCHWP6uchar3Pfiiiiii_param_6,
	.param .u32 _Z35preprocess_img_kernel_to_float_NCHWP6uchar3Pfiiiiii_param_7
)
{
	.reg .pred 	%p<11>;
	.reg .b16 	%rs<4>;
	.reg .b32 	%r<33>;
	.reg .b32 	%f<7>;
	.reg .b64 	%rd<17>;

	ld.param.u64 	%rd2, [_Z35preprocess_img_kernel_to_float_NCHWP6uchar3Pfiiiiii_param_0];
	ld.param.u64 	%rd3, [_Z35preprocess_img_kernel_to_float_NCHWP6uchar3Pfiiiiii_param_1];
	ld.param.u32 	%r5, [_Z35preprocess_img_kernel_to_float_NCHWP6uchar3Pfiiiiii_param_2];
	ld.param.u32 	%r6, [_Z35preprocess_img_kernel_to_float_NCHWP6uchar3Pfiiiiii_param_3];
	ld.param.u32 	%r7, [_Z35preprocess_img_kernel_to_float_NCHWP6uchar3Pfiiiiii_param_4];
	ld.param.u32 	%r11, [_Z35preprocess_img_kernel_to_float_NCHWP6uchar3Pfiiiiii_param_5];
	ld.param.u32 	%r9, [_Z35preprocess_img_kernel_to_float_NCHWP6uchar3Pfiiiiii_param_6];
	ld.param.u32 	%r10, [_Z35preprocess_img_kernel_to_float_NCHWP6uchar3Pfiiiiii_param_7];
	cvta.to.global.u64 	%rd1, %rd3;
	mov.u32 	%r12, %ctaid.x;
	mov.u32 	%r13, %ntid.x;
	mov.u32 	%r14, %tid.x;
	mad.lo.s32 	%r1, %r12, %r13, %r14;
	mov.u32 	%r15, %ctaid.y;
	mov.u32 	%r16, %ntid.y;
	mov.u32 	%r17, %tid.y;
	mad.lo.s32 	%r18, %r15, %r16, %r17;
	setp.ge.s32 	%p1, %r1, %r7;
	setp.ge.s32 	%p2, %r18, %r11;
	or.pred  	%p3, %p1, %p2;
	@%p3 bra 	$L__BB0_4;
	mul.lo.s32 	%r3, %r11, %r7;
	mad.lo.s32 	%r4, %r7, %r18, %r1;
	setp.ge.s32 	%p4, %r1, %r9;
	sub.s32 	%r19, %r7, %r9;
	setp.lt.s32 	%p5, %r1, %r19;
	setp.ge.s32 	%p6, %r18, %r10;
	and.pred  	%p7, %p4, %p6;
	and.pred  	%p8, %p7, %p5;
	sub.s32 	%r20, %r11, %r10;
	setp.lt.s32 	%p9, %r18, %r20;
	and.pred  	%p10, %p8, %p9;
	@%p10 bra 	$L__BB0_3;
	mul.wide.s32 	%rd12, %r4, 4;
	add.s64 	%rd13, %rd1, %rd12;
	mov.b32 	%r32, 1056997504;
	st.global.u32 	[%rd13], %r32;
	mul.wide.s32 	%rd14, %r3, 4;
	add.s64 	%rd15, %rd13, %rd14;
	st.global.u32 	[%rd15], %r32;
	add.s64 	%rd16, %rd15, %rd14;
	st.global.u32 	[%rd16], %r32;
	bra.uni 	$L__BB0_4;
$L__BB0_3:
	sub.s32 	%r21, %r1, %r9;
	mul.lo.s32 	%r22, %r21, %r5;
	shl.b32 	%r23, %r9, 1;
	sub.s32 	%r24, %r7, %r23;
	div.s32 	%r25, %r22, %r24;
	sub.s32 	%r26, %r18, %r10;
	mul.lo.s32 	%r27, %r26, %r6;
	shl.b32 	%r28, %r10, 1;
	sub.s32 	%r29, %r11, %r28;
	div.s32 	%r30, %r27, %r29;
	mad.lo.s32 	%r31, %r30, %r5, %r25;
	cvta.to.global.u64 	%rd4, %rd2;
	mul.wide.s32 	%rd5, %r31, 3;
	add.s64 	%rd6, %rd4, %rd5;
	ld.global.u8 	%rs1, [%rd6];
	ld.global.u8 	%rs2, [%rd6+1];
	ld.global.u8 	%rs3, [%rd6+2];
	cvt.rn.f32.u16 	%f1, %rs1;
	mul.f32 	%f2, %f1, 0f3B808081;
	mul.wide.s32 	%rd7, %r4, 4;
	add.s64 	%rd8, %rd1, %rd7;
	st.global.f32 	[%rd8], %f2;
	cvt.rn.f32.u16 	%f3, %rs2;
	mul.f32 	%f4, %f3, 0f3B808081;
	mul.wide.s32 	%rd9, %r3, 4;
	add.s64 	%rd10, %rd8, %rd9;
	st.global.f32 	[%rd10], %f4;
	cvt.rn.f32.u16 	%f5, %rs3;
	mul.f32 	%f6, %f5, 0f3B808081;
	add.s64 	%rd11, %rd10, %rd9;
	st.global.f32 	[%rd11], %f6;
$L__BB0_4:
	ret;

}
	// .globl	_Z21resizeAndCenterKernelP6uchar3Pfiiiff
.visible .entry _Z21resizeAndCenterKernelP6uchar3Pfiiiff(
	.param .u64 .ptr .align 1 _Z21resizeAndCenterKernelP6uchar3Pfiiiff_param_0,
	.param .u64 .ptr .align 1 _Z21resizeAndCenterKernelP6uchar3Pfiiiff_param_1,
	.param .u32 _Z21resizeAndCenterKernelP6uchar3Pfiiiff_param_2,
	.param .u32 _Z21resizeAndCenterKernelP6uchar3Pfiiiff_param_3,
	.param .u32 _Z21resizeAndCenterKernelP6uchar3Pfiiiff_param_4,
	.param .f32 _Z21resizeAndCenterKernelP6uchar3Pfiiiff_param_5,
	.param .f32 _Z21resizeAndCenterKernelP6uchar3Pfiiiff_param_6
)
{
	.reg .pred 	%p<4>;
	.reg .b16 	%rs<4>;
	.reg .b32 	%r<24>;
	.reg .b32 	%f<13>;
	.reg .b64 	%rd<9>;

	ld.param.u64 	%rd1, [_Z21resizeAndCenterKernelP6uchar3Pfiiiff_param_0];
	ld.param.u64 	%rd2, [_Z21resizeAndCenterKernelP6uchar3Pfiiiff_param_1];
	ld.param.u32 	%r3, [_Z21resizeAndCenterKernelP6uchar3Pfiiiff_param_2];
	ld.param.u32 	%r4, [_Z21resizeAndCenterKernelP6uchar3Pfiiiff_param_4];
	ld.param.f32 	%f1, [_Z21resizeAndCenterKernelP6uchar3Pfiiiff_param_5];
	ld.param.f32 	%f2, [_Z21resizeAndCenterKernelP6uchar3Pfiiiff_param_6];
	mov.u32 	%r5, %ctaid.x;
	mov.u32 	%r6, %ntid.x;
	mov.u32 	%r7, %tid.x;
	mad.lo.s32 	%r1, %r5, %r6, %r7;
	mov.u32 	%r8, %ctaid.y;
	mov.u32 	%r9, %ntid.y;
	mov.u32 	%r10, %tid.y;
	mad.lo.s32 	%r11, %r8, %r9, %r10;
	setp.gt.s32 	%p1, %r1, 319;
	setp.gt.u32 	%p2, %r11, 319;
	or.pred  	%p3, %p1, %p2;
	@%p3 bra 	$L__BB1_2;
	cvta.to.global.u64 	%rd3, %rd1;
	cvta.to.global.u64 	%rd4, %rd2;
	cvt.rn.f32.s32 	%f3, %r1;
	mul.f32 	%f4, %f1, %f3;
	cvt.rmi.s32.f32 	%r12, %f4;
	sub.s32 	%r13, %r3, %r4;
	add.s32 	%r14, %r13, %r12;
	cvt.rn.f32.u32 	%f5, %r11;
	mul.f32 	%f6, %f2, %f5;
	cvt.rmi.s32.f32 	%r15, %f6;
	max.s32 	%r16, %r14, 0;
	add.s32 	%r17, %r3, -1;
	min.s32 	%r18, %r16, %r17;
	max.s32 	%r19, %r15, 0;
	add.s32 	%r20, %r4, -1;
	min.s32 	%r21, %r19, %r20;
	mad.lo.s32 	%r22, %r21, %r3, %r18;
	mul.wide.s32 	%rd5, %r22, 3;
	add.s64 	%rd6, %rd3, %rd5;
	ld.global.u8 	%rs1, [%rd6];
	ld.global.u8 	%rs2, [%rd6+1];
	ld.global.u8 	%rs3, [%rd6+2];
	cvt.rn.f32.u16 	%f7, %rs1;
	div.rn.f32 	%f8, %f7, 0f437F0000;
	mad.lo.s32 	%r23, %r11, 320, %r1;
	mul.wide.s32 	%rd7, %r23, 4;
	add.s64 	%rd8, %rd4, %rd7;
	st.global.f32 	[%rd8], %f8;
	cvt.rn.f32.u16 	%f9, %rs2;
	div.rn.f32 	%f10, %f9, 0f437F0000;
	st.global.f32 	[%rd8+409600], %f10;
	cvt.rn.f32.u16 	%f11, %rs3;
	div.rn.f32 	%f12, %f11, 0f437F0000;
	st.global.f32 	[%rd8+819200], %f12;
$L__BB1_2:
	ret;

}
	// .globl	_Z24drawBoundingBoxKernelROIPP6uchar3iiiiiiiiS_
.visible .entry _Z24drawBoundingBoxKernelROIPP6uchar3iiiiiiiiS_(
	.param .u64 .ptr .align 1 _Z24drawBoundingBoxKernelROIPP6uchar3iiiiiiiiS__param_0,
	.param .u32 _Z24drawBoundingBoxKernelROIPP6uchar3iiiiiiiiS__param_1,
	.param .u32 _Z24drawBoundingBoxKernelROIPP6uchar3iiiiiiiiS__param_2,
	.param .u32 _Z24drawBoundingBoxKernelROIPP6uchar3iiiiiiiiS__param_3,
	.param .u32 _Z24drawBoundingBoxKernelROIPP6uchar3iiiiiiiiS__param_4,
	.param .u32 _Z24drawBoundingBoxKernelROIPP6uchar3iiiiiiiiS__param_5,
	.param .u32 _Z24drawBoundingBoxKernelROIPP6uchar3iiiiiiiiS__param_6,
	.param .u32 _Z24drawBoundingBoxKernelROIPP6uchar3iiiiiiiiS__param_7,
	.param .u32 _Z24drawBoundingBoxKernelROIPP6uchar3iiiiiiiiS__param_8,
	.param .align 1 .b8 _Z24drawBoundingBoxKernelROIPP6uchar3iiiiiiiiS__param_9[3]
)
{
	.reg .pred 	%p<25>;
	.reg .b16 	%rs<7>;
	.reg .b32 	%r<29>;
	.reg .b64 	%rd<7>;

	ld.param.u64 	%rd2, [_Z24drawBoundingBoxKernelROIPP6uchar3iiiiiiiiS__param_0];
	ld.param.u32 	%r15, [_Z24drawBoundingBoxKernelROIPP6uchar3iiiiiiiiS__param_1];
	ld.param.u32 	%r16, [_Z24drawBoundingBoxKernelROIPP6uchar3iiiiiiiiS__param_2];
	ld.param.u32 	%r17, [_Z24drawBoundingBoxKernelROIPP6uchar3iiiiiiiiS__param_3];
	ld.param.u32 	%r18, [_Z24drawBoundingBoxKernelROIPP6uchar3iiiiiiiiS__param_4];
	ld.param.u32 	%r19, [_Z24drawBoundingBoxKernelROIPP6uchar3iiiiiiiiS__param_5];
	ld.param.u32 	%r20, [_Z24drawBoundingBoxKernelROIPP6uchar3iiiiiiiiS__param_6];
	ld.param.u32 	%r21, [_Z24drawBoundingBoxKernelROIPP6uchar3iiiiiiiiS__param_7];
	ld.param.u32 	%r22, [_Z24drawBoundingBoxKernelROIPP6uchar3iiiiiiiiS__param_8];
	ld.param.u8 	%rs6, [_Z24drawBoundingBoxKernelROIPP6uchar3iiiiiiiiS__param_9+2];
	ld.param.u8 	%rs5, [_Z24drawBoundingBoxKernelROIPP6uchar3iiiiiiiiS__param_9+1];
	ld.param.u8 	%rs4, [_Z24drawBoundingBoxKernelROIPP6uchar3iiiiiiiiS__param_9];
	mov.u32 	%r23, %ctaid.x;
	mov.u32 	%r1, %ntid.x;
	mov.u32 	%r24, %tid.x;
	mad.lo.s32 	%r28, %r23, %r1, %r24;
	mul.lo.s32 	%r3, %r16, %r15;
	setp.ge.s32 	%p1, %r28, %r3;
	@%p1 bra 	$L__BB2_6;
	add.s32 	%r4, %r17, %r15;
	add.s32 	%r5, %r18, %r16;
	add.s32 	%r6, %r21, %r19;
	add.s32 	%r7, %r22, %r20;
	add.s32 	%r8, %r6, -1;
	add.s32 	%r9, %r7, -1;
	mov.u32 	%r25, %nctaid.x;
	mul.lo.s32 	%r10, %r1, %r25;
	cvta.to.global.u64 	%rd1, %rd2;
$L__BB2_2:
	div.s32 	%r26, %r28, %r15;
	mul.lo.s32 	%r27, %r26, %r15;
	sub.s32 	%r13, %r28, %r27;
	setp.lt.s32 	%p2, %r13, %r17;
	setp.ge.s32 	%p3, %r13, %r4;
	setp.lt.s32 	%p4, %r26, %r18;
	or.pred  	%p5, %p2, %p4;
	or.pred  	%p6, %p5, %p3;
	setp.ge.s32 	%p7, %r26, %r5;
	or.pred  	%p8, %p6, %p7;
	setp.lt.s32 	%p9, %r13, %r19;
	or.pred  	%p10, %p9, %p8;
	setp.ge.s32 	%p11, %r13, %r6;
	or.pred  	%p12, %p10, %p11;
	setp.lt.s32 	%p13, %r26, %r20;
	or.pred  	%p14, %p13, %p12;
	setp.ge.s32 	%p15, %r26, %r7;
	or.pred  	%p16, %p14, %p15;
	@%p16 bra 	$L__BB2_5;
	setp.ne.s32 	%p17, %r13, %r19;
	setp.ne.s32 	%p18, %r13, %r8;
	and.pred  	%p19, %p17, %p18;
	setp.ne.s32 	%p20, %r26, %r20;
	and.pred  	%p21, %p20, %p19;
	setp.ne.s32 	%p22, %r26, %r9;
	and.pred  	%p23, %p21, %p22;
	@%p23 bra 	$L__BB2_5;
	mul.wide.s32 	%rd3, %r28, 8;
	add.s64 	%rd4, %rd1, %rd3;
	ld.global.u64 	%rd5, [%rd4];
	cvta.to.global.u64 	%rd6, %rd5;
	st.global.u8 	[%rd6], %rs4;
	st.global.u8 	[%rd6+1], %rs5;
	st.global.u8 	[%rd6+2], %rs6;
$L__BB2_5:
	add.s32 	%r28, %r28, %r10;
	setp.lt.s32 	%p24, %r28, %r3;
	@%p24 bra 	$L__BB2_2;
$L__BB2_6:
	ret;

}


// ===== COMPILED SASS (sm_100) =====

	.target	sm_100

	.elftype	@"ET_EXEC"


//--------------------- .note.nv.tkinfo           --------------------------
	.section	.note.nv.tkinfo,"",@"SHT_NOTE"
	.sectionflags	@"SHF_NOTE_NV_TKINFO"
	.tkinfo
        /*0018*/ 	.word	0x00000002
        /*0030*/ 	.string	""
        /*0030*/ 	.string	"ptxas"
        /*0030*/ 	.string	"Cuda compilation tools, release 13.0, V13.0.88"
        /*0030*/ 	.string	"Build cuda_13.0.r13.0/compiler.36424714_0"
        /*0030*/ 	.string	"-arch sm_100 -m 64 "



//--------------------- .note.nv.cuinfo           --------------------------
	.section	.note.nv.cuinfo,"",@"SHT_NOTE"
	.sectionflags	@"SHF_NOTE_NV_CUINFO"
        /*0018*/ 	.short	0x0002
        /*001a*/ 	.short	0x0064
        /*001c*/ 	.short	0x0082
	.zero		2


//--------------------- .nv.info                  --------------------------
	.section	.nv.info,"",@"SHT_CUDA_INFO"
	.align	4


	//----- nvinfo : EIATTR_REGCOUNT
	.align		4
        /*0000*/ 	.byte	0x04, 0x2f
        /*0002*/ 	.short	(.L_1 - .L_0)
	.align		4
.L_0:
        /*0004*/ 	.word	index@(_Z35preprocess_img_kernel_to_float_NCHWP6uchar3Pfiiiiii)
        /*0008*/ 	.word	0x00000012


	//----- nvinfo : EIATTR_FRAME_SIZE
	.align		4
.L_1:
        /*000c*/ 	.byte	0x04, 0x11
        /*000e*/ 	.short	(.L_3 - .L_2)
	.align		4
.L_2:
        /*0010*/ 	.word	index@(_Z35preprocess_img_kernel_to_float_NCHWP6uchar3Pfiiiiii)
        /*0014*/ 	.word	0x00000000


	//----- nvinfo : EIATTR_REGCOUNT
	.align		4
.L_3:
        /*0018*/ 	.byte	0x04, 0x2f
        /*001a*/ 	.short	(.L_5 - .L_4)
	.align		4
.L_4:
        /*001c*/ 	.word	index@(_Z21resizeAndCenterKernelP6uchar3Pfiiiff)
        /*0020*/ 	.word	0x00000014


	//----- nvinfo : EIATTR_FRAME_SIZE
	.align		4
.L_5:
        /*0024*/ 	.byte	0x04, 0x11
        /*0026*/ 	.short	(.L_7 - .L_6)
	.align		4
.L_6:
        /*0028*/ 	.word	index@($__internal_0_$__cuda_sm3x_div_rn_noftz_f32_slowpath)
        /*002c*/ 	.word	0x00000000


	//----- nvinfo : EIATTR_FRAME_SIZE
	.align		4
.L_7:
        /*0030*/ 	.byte	0x04, 0x11
        /*0032*/ 	.short	(.L_9 - .L_8)
	.align		4
.L_8:
        /*0034*/ 	.word	index@(_Z21resizeAndCenterKernelP6uchar3Pfiiiff)
        /*0038*/ 	.word	0x00000000


	//----- nvinfo : EIATTR_REGCOUNT
	.align		4
.L_9:
        /*003c*/ 	.byte	0x04, 0x2f
        /*003e*/ 	.short	(.L_11 - .L_10)
	.align		4
.L_10:
        /*0040*/ 	.word	index@(_Z24drawBoundingBoxKernelROIPP6uchar3iiiiiiiiS_)
        /*0044*/ 	.word	0x00000019


	//----- nvinfo : EIATTR_FRAME_SIZE
	.align		4
.L_11:
        /*0048*/ 	.byte	0x04, 0x11
        /*004a*/ 	.short	(.L_13 - .L_12)
	.align		4
.L_12:
        /*004c*/ 	.word	index@(_Z24drawBoundingBoxKernelROIPP6uchar3iiiiiiiiS_)
        /*0050*/ 	.word	0x00000000


	//----- nvinfo : EIATTR_MIN_STACK_SIZE
	.align		4
.L_13:
        /*0054*/ 	.byte	0x04, 0x12
        /*0056*/ 	.short	(.L_15 - .L_14)
	.align		4
.L_14:
        /*0058*/ 	.word	index@(_Z24drawBoundingBoxKernelROIPP6uchar3iiiiiiiiS_)
        /*005c*/ 	.word	0x00000000


	//----- nvinfo : EIATTR_MIN_STACK_SIZE
	.align		4
.L_15:
        /*0060*/ 	.byte	0x04, 0x12
        /*0062*/ 	.short	(.L_17 - .L_16)
	.align		4
.L_16:
        /*0064*/ 	.word	index@(_Z21resizeAndCenterKernelP6uchar3Pfiiiff)
        /*0068*/ 	.word	0x00000000


	//----- nvinfo : EIATTR_MIN_STACK_SIZE
	.align		4
.L_17:
        /*006c*/ 	.byte	0x04, 0x12
        /*006e*/ 	.short	(.L_19 - .L_18)
	.align		4
.L_18:
        /*0070*/ 	.word	index@(_Z35preprocess_img_kernel_to_float_NCHWP6uchar3Pfiiiiii)
        /*0074*/ 	.word	0x00000000
.L_19:


//--------------------- .nv.compat                --------------------------
	.section	.nv.compat,"",@"SHT_CUDA_COMPAT_INFO"
	.align	4
        /*0000*/ 	.byte	0x02, 0x09, 0x00, 0x00, 0x02, 0x02, 0x01, 0x00, 0x02, 0x05, 0x05, 0x00, 0x03, 0x07, 0x01, 0x01
        /*0010*/ 	.byte	0x02, 0x03, 0x00, 0x00, 0x02, 0x06, 0x01, 0x00, 0x04, 0x0b, 0x08, 0x00, 0x01, 0x00, 0x00, 0x00
        /*0020*/ 	.byte	0x00, 0x00, 0x00, 0x00


//--------------------- .nv.info._Z24drawBoundingBoxKernelROIPP6uchar3iiiiiiiiS_ --------------------------
	.section	.nv.info._Z24drawBoundingBoxKernelROIPP6uchar3iiiiiiiiS_,"",@"SHT_CUDA_INFO"
	.sectionflags	@""
	.align	4


	//----- nvinfo : EIATTR_CUDA_API_VERSION
	.align		4
        /*0000*/ 	.byte	0x04, 0x37
        /*0002*/ 	.short	(.L_21 - .L_20)
.L_20:
        /*0004*/ 	.word	0x00000082


	//----- nvinfo : EIATTR_KPARAM_INFO
	.align		4
.L_21:
        /*0008*/ 	.byte	0x04, 0x17
        /*000a*/ 	.short	(.L_23 - .L_22)
.L_22:
        /*000c*/ 	.word	0x00000000
        /*0010*/ 	.short	0x0009
        /*0012*/ 	.short	0x0028
        /*0014*/ 	.byte	0x00, 0xf0, 0x0d, 0x00


	//----- nvinfo : EIATTR_KPARAM_INFO
	.align		4
.L_23:
        /*0018*/ 	.byte	0x04, 0x17
        /*001a*/ 	.short	(.L_25 - .L_24)
.L_24:
        /*001c*/ 	.word	0x00000000
        /*0020*/ 	.short	0x0008
        /*0022*/ 	.short	0x0024
        /*0024*/ 	.byte	0x00, 0xf0, 0x11, 0x00


	//----- nvinfo : EIATTR_KPARAM_INFO
	.align		4
.L_25:
        /*0028*/ 	.byte	0x04, 0x17
        /*002a*/ 	.short	(.L_27 - .L_26)
.L_26:
        /*002c*/ 	.word	0x00000000
        /*0030*/ 	.short	0x0007
        /*0032*/ 	.short	0x0020
        /*0034*/ 	.byte	0x00, 0xf0, 0x11, 0x00


	//----- nvinfo : EIATTR_KPARAM_INFO
	.align		4
.L_27:
        /*0038*/ 	.byte	0x04, 0x17
        /*003a*/ 	.short	(.L_29 - .L_28)
.L_28:
        /*003c*/ 	.word	0x00000000
        /*0040*/ 	.short	0x0006
        /*0042*/ 	.short	0x001c
        /*0044*/ 	.byte	0x00, 0xf0, 0x11, 0x00


	//----- nvinfo : EIATTR_KPARAM_INFO
	.align		4
.L_29:
        /*0048*/ 	.byte	0x04, 0x17
        /*004a*/ 	.short	(.L_31 - .L_30)
.L_30:
        /*004c*/ 	.word	0x00000000
        /*0050*/ 	.short	0x0005
        /*0052*/ 	.short	0x0018
        /*0054*/ 	.byte	0x00, 0xf0, 0x11, 0x00


	//----- nvinfo : EIATTR_KPARAM_INFO
	.align		4
.L_31:
        /*0058*/ 	.byte	0x04, 0x17
        /*005a*/ 	.short	(.L_33 - .L_32)
.L_32:
        /*005c*/ 	.word	0x00000000
        /*0060*/ 	.short	0x0004
        /*0062*/ 	.short	0x0014
        /*0064*/ 	.byte	0x00, 0xf0, 0x11, 0x00


	//----- nvinfo : EIATTR_KPARAM_INFO
	.align		4
.L_33:
        /*0068*/ 	.byte	0x04, 0x17
        /*006a*/ 	.short	(.L_35 - .L_34)
.L_34:
        /*006c*/ 	.word	0x00000000
        /*0070*/ 	.short	0x0003
        /*0072*/ 	.short	0x0010
        /*0074*/ 	.byte	0x00, 0xf0, 0x11, 0x00


	//----- nvinfo : EIATTR_KPARAM_INFO
	.align		4
.L_35:
        /*0078*/ 	.byte	0x04, 0x17
        /*007a*/ 	.short	(.L_37 - .L_36)
.L_36:
        /*007c*/ 	.word	0x00000000
        /*0080*/ 	.short	0x0002
        /*0082*/ 	.short	0x000c
        /*0084*/ 	.byte	0x00, 0xf0, 0x11, 0x00


	//----- nvinfo : EIATTR_KPARAM_INFO
	.align		4
.L_37:
        /*0088*/ 	.byte	0x04, 0x17
        /*008a*/ 	.short	(.L_39 - .L_38)
.L_38:
        /*008c*/ 	.word	0x00000000
        /*0090*/ 	.short	0x0001
        /*0092*/ 	.short	0x0008
        /*0094*/ 	.byte	0x00, 0xf0, 0x11, 0x00


	//----- nvinfo : EIATTR_KPARAM_INFO
	.align		4
.L_39:
        /*0098*/ 	.byte	0x04, 0x17
        /*009a*/ 	.short	(.L_41 - .L_40)
.L_40:
        /*009c*/ 	.word	0x00000000
        /*00a0*/ 	.short	0x0000
        /*00a2*/ 	.short	0x0000
        /*00a4*/ 	.byte	0x00, 0xf5, 0x21, 0x00


	//----- nvinfo : EIATTR_SPARSE_MMA_MASK
	.align		4
.L_41:
        /*00a8*/ 	.byte	0x03, 0x50
        /*00aa*/ 	.short	0x0000


	//----- nvinfo : EIATTR_MAXREG_COUNT
	.align		4
        /*00ac*/ 	.byte	0x03, 0x1b
        /*00ae*/ 	.short	0x00ff


	//----- nvinfo : EIATTR_MERCURY_ISA_VERSION
	.align		4
        /*00b0*/ 	.byte	0x03, 0x5f
        /*00b2*/ 	.short	0x0101


	//----- nvinfo : EIATTR_VRC_CTA_INIT_COUNT
	.align		4
        /*00b4*/ 	.byte	0x02, 0x4a
	.zero		1
	.zero		1


	//----- nvinfo : EIATTR_EXIT_INSTR_OFFSETS
	.align		4
        /*00b8*/ 	.byte	0x04, 0x1c
        /*00ba*/ 	.short	(.L_43 - .L_42)


	//   ....[0]....
.L_42:
        /*00bc*/ 	.word	0x00000080


	//   ....[1]....
        /*00c0*/ 	.word	0x000004e0


	//----- nvinfo : EIATTR_CRS_STACK_SIZE
	.align		4
.L_43:
        /*00c4*/ 	.byte	0x04, 0x1e
        /*00c6*/ 	.short	(.L_45 - .L_44)
.L_44:
        /*00c8*/ 	.word	0x00000000


	//----- nvinfo : EIATTR_CBANK_PARAM_SIZE
	.align		4
.L_45:
        /*00cc*/ 	.byte	0x03, 0x19
        /*00ce*/ 	.short	0x002b


	//----- nvinfo : EIATTR_PARAM_CBANK
	.align		4
        /*00d0*/ 	.byte	0x04, 0x0a
        /*00d2*/ 	.short	(.L_47 - .L_46)
	.align		4
.L_46:
        /*00d4*/ 	.word	index@(.nv.constant0._Z24drawBoundingBoxKernelROIPP6uchar3iiiiiiiiS_)
        /*00d8*/ 	.short	0x0380
        /*00da*/ 	.short	0x002b


	//----- nvinfo : EIATTR_SW_WAR
	.align		4
.L_47:
        /*00dc*/ 	.byte	0x04, 0x36
        /*00de*/ 	.short	(.L_49 - .L_48)
.L_48:
        /*00e0*/ 	.word	0x00000008
.L_49:


//--------------------- .nv.info._Z21resizeAndCenterKernelP6uchar3Pfiiiff --------------------------
	.section	.nv.info._Z21resizeAndCenterKernelP6uchar3Pfiiiff,"",@"SHT_CUDA_INFO"
	.sectionflags	@""
	.align	4


	//----- nvinfo : EIATTR_CUDA_API_VERSION
	.align		4
        /*0000*/ 	.byte	0x04, 0x37
        /*0002*/ 	.short	(.L_51 - .L_50)
.L_50:
        /*0004*/ 	.word	0x00000082


	//----- nvinfo : EIATTR_KPARAM_INFO
	.align		4
.L_51:
        /*0008*/ 	.byte	0x04, 0x17
        /*000a*/ 	.short	(.L_53 - .L_52)
.L_52:
        /*000c*/ 	.word	0x00000000
        /*0010*/ 	.short	0x0006
        /*0012*/ 	.short	0x0020
        /*0014*/ 	.byte	0x00, 0xf0, 0x11, 0x00


	//----- nvinfo : EIATTR_KPARAM_INFO
	.align		4
.L_53:
        /*0018*/ 	.byte	0x04, 0x17
        /*001a*/ 	.short	(.L_55 - .L_54)
.L_54:
        /*001c*/ 	.word	0x00000000
        /*0020*/ 	.short	0x0005
        /*0022*/ 	.short	0x001c
        /*0024*/ 	.byte	0x00, 0xf0, 0x11, 0x00


	//----- nvinfo : EIATTR_KPARAM_INFO
	.align		4
.L_55:
        /*0028*/ 	.byte	0x04, 0x17
        /*002a*/ 	.short	(.L_57 - .L_56)
.L_56:
        /*002c*/ 	.word	0x00000000
        /*0030*/ 	.short	0x0004
        /*0032*/ 	.short	0x0018
        /*0034*/ 	.byte	0x00, 0xf0, 0x11, 0x00


	//----- nvinfo : EIATTR_KPARAM_INFO
	.align		4
.L_57:
        /*0038*/ 	.byte	0x04, 0x17
        /*003a*/ 	.short	(.L_59 - .L_58)
.L_58:
        /*003c*/ 	.word	0x00000000
        /*0040*/ 	.short	0x0003
        /*0042*/ 	.short	0x0014
        /*0044*/ 	.byte	0x00, 0xf0, 0x11, 0x00


	//----- nvinfo : EIATTR_KPARAM_INFO
	.align		4
.L_59:
        /*0048*/ 	.byte	0x04, 0x17
        /*004a*/ 	.short	(.L_61 - .L_60)
.L_60:
        /*004c*/ 	.word	0x00000000
        /*0050*/ 	.short	0x0002
        /*0052*/ 	.short	0x0010
        /*0054*/ 	.byte	0x00, 0xf0, 0x11, 0x00


	//----- nvinfo : EIATTR_KPARAM_INFO
	.align		4
.L_61:
        /*0058*/ 	.byte	0x04, 0x17
        /*005a*/ 	.short	(.L_63 - .L_62)
.L_62:
        /*005c*/ 	.word	0x00000000
        /*0060*/ 	.short	0x0001
        /*0062*/ 	.short	0x0008
        /*0064*/ 	.byte	0x00, 0xf5, 0x21, 0x00


	//----- nvinfo : EIATTR_KPARAM_INFO
	.align		4
.L_63:
        /*0068*/ 	.byte	0x04, 0x17
        /*006a*/ 	.short	(.L_65 - .L_64)
.L_64:
        /*006c*/ 	.word	0x00000000
        /*0070*/ 	.short	0x0000
        /*0072*/ 	.short	0x0000
        /*0074*/ 	.byte	0x00, 0xf5, 0x21, 0x00


	//----- nvinfo : EIATTR_SPARSE_MMA_MASK
	.align		4
.L_65:
        /*0078*/ 	.byte	0x03, 0x50
        /*007a*/ 	.short	0x0000


	//----- nvinfo : EIATTR_MAXREG_COUNT
	.align		4
        /*007c*/ 	.byte	0x03, 0x1b
        /*007e*/ 	.short	0x00ff


	//----- nvinfo : EIATTR_MERCURY_ISA_VERSION
	.align		4
        /*0080*/ 	.byte	0x03, 0x5f
        /*0082*/ 	.short	0x0101


	//----- nvinfo : EIATTR_VRC_CTA_INIT_COUNT
	.align		4
        /*0084*/ 	.byte	0x02, 0x4a
	.zero		1
	.zero		1


	//----- nvinfo : EIATTR_EXIT_INSTR_OFFSETS
	.align		4
        /*0088*/ 	.byte	0x04, 0x1c
        /*008a*/ 	.short	(.L_67 - .L_66)


	//   ....[0]....
.L_66:
        /*008c*/ 	.word	0x000000b0


	//   ....[1]....
        /*0090*/ 	.word	0x00000540


	//----- nvinfo : EIATTR_CRS_STACK_SIZE
	.align		4
.L_67:
        /*0094*/ 	.byte	0x04, 0x1e
        /*0096*/ 	.short	(.L_69 - .L_68)
.L_68:
        /*0098*/ 	.word	0x00000000


	//----- nvinfo : EIATTR_CBANK_PARAM_SIZE
	.align		4
.L_69:
        /*009c*/ 	.byte	0x03, 0x19
        /*009e*/ 	.short	0x0024


	//----- nvinfo : EIATTR_PARAM_CBANK
	.align		4
        /*00a0*/ 	.byte	0x04, 0x0a
        /*00a2*/ 	.short	(.L_71 - .L_70)
	.align		4
.L_70:
        /*00a4*/ 	.word	index@(.nv.constant0._Z21resizeAndCenterKernelP6uchar3Pfiiiff)
        /*00a8*/ 	.short	0x0380
        /*00aa*/ 	.short	0x0024


	//----- nvinfo : EIATTR_SW_WAR
	.align		4
.L_71:
        /*00ac*/ 	.byte	0x04, 0x36
        /*00ae*/ 	.short	(.L_73 - .L_72)
.L_72:
        /*00b0*/ 	.word	0x00000008
.L_73:


//--------------------- .nv.info._Z35preprocess_img_kernel_to_float_NCHWP6uchar3Pfiiiiii --------------------------
	.section	.nv.info._Z35preprocess_img_kernel_to_float_NCHWP6uchar3Pfiiiiii,"",@"SHT_CUDA_INFO"
	.sectionflags	@""
	.align	4


	//----- nvinfo : EIATTR_CUDA_API_VERSION
	.align		4
        /*0000*/ 	.byte	0x04, 0x37
        /*0002*/ 	.short	(.L_75 - .L_74)
.L_74:
        /*0004*/ 	.word	0x00000082


	//----- nvinfo : EIATTR_KPARAM_INFO
	.align		4
.L_75:
        /*0008*/ 	.byte	0x04, 0x17
        /*000a*/ 	.short	(.L_77 - .L_76)
.L_76:
        /*000c*/ 	.word	0x00000000
        /*0010*/ 	.short	0x0007
        /*0012*/ 	.short	0x0024
        /*0014*/ 	.byte	0x00, 0xf0, 0x11, 0x00


	//----- nvinfo : EIATTR_KPARAM_INFO
	.align		4
.L_77:
        /*0018*/ 	.byte	0x04, 0x17
        /*001a*/ 	.short	(.L_79 - .L_78)
.L_78:
        /*001c*/ 	.word	0x00000000
        /*0020*/ 	.short	0x0006
        /*0022*/ 	.short	0x0020
        /*0024*/ 	.byte	0x00, 0xf0, 0x11, 0x00


	//----- nvinfo : EIATTR_KPARAM_INFO
	.align		4
.L_79:
        /*0028*/ 	.byte	0x04, 0x17
        /*002a*/ 	.short	(.L_81 - .L_80)
.L_80:
        /*002c*/ 	.word	0x00000000
        /*0030*/ 	.short	0x0005
        /*0032*/ 	.short	0x001c
        /*0034*/ 	.byte	0x00, 0xf0, 0x11, 0x00


	//----- nvinfo : EIATTR_KPARAM_INFO
	.align		4
.L_81:
        /*0038*/ 	.byte	0x04, 0x17
        /*003a*/ 	.short	(.L_83 - .L_82)
.L_82:
        /*003c*/ 	.word	0x00000000
        /*0040*/ 	.short	0x0004
        /*0042*/ 	.short	0x0018
        /*0044*/ 	.byte	0x00, 0xf0, 0x11, 0x00


	//----- nvinfo : EIATTR_KPARAM_INFO
	.align		4
.L_83:
        /*0048*/ 	.byte	0x04, 0x17
        /*004a*/ 	.short	(.L_85 - .L_84)
.L_84:
        /*004c*/ 	.word	0x00000000
        /*0050*/ 	.short	0x0003
        /*0052*/ 	.short	0x0014
        /*0054*/ 	.byte	0x00, 0xf0, 0x11, 0x00


	//----- nvinfo : EIATTR_KPARAM_INFO
	.align		4
.L_85:
        /*0058*/ 	.byte	0x04, 0x17
        /*005a*/ 	.short	(.L_87 - .L_86)
.L_86:
        /*005c*/ 	.word	0x00000000
        /*0060*/ 	.short	0x0002
        /*0062*/ 	.short	0x0010
        /*0064*/ 	.byte	0x00, 0xf0, 0x11, 0x00


	//----- nvinfo : EIATTR_KPARAM_INFO
	.align		4
.L_87:
        /*0068*/ 	.byte	0x04, 0x17
        /*006a*/ 	.short	(.L_89 - .L_88)
.L_88:
        /*006c*/ 	.word	0x00000000
        /*0070*/ 	.short	0x0001
        /*0072*/ 	.short	0x0008
        /*0074*/ 	.byte	0x00, 0xf5, 0x21, 0x00


	//----- nvinfo : EIATTR_KPARAM_INFO
	.align		4
.L_89:
        /*0078*/ 	.byte	0x04, 0x17
        /*007a*/ 	.short	(.L_91 - .L_90)
.L_90:
        /*007c*/ 	.word	0x00000000
        /*0080*/ 	.short	0x0000
        /*0082*/ 	.short	0x0000
        /*0084*/ 	.byte	0x00, 0xf5, 0x21, 0x00


	//----- nvinfo : EIATTR_SPARSE_MMA_MASK
	.align		4
.L_91:
        /*0088*/ 	.byte	0x03, 0x50
        /*008a*/ 	.short	0x0000


	//----- nvinfo : EIATTR_MAXREG_COUNT
	.align		4
        /*008c*/ 	.byte	0x03, 0x1b
        /*008e*/ 	.short	0x00ff


	//----- nvinfo : EIATTR_MERCURY_ISA_VERSION
	.align		4
        /*0090*/ 	.byte	0x03, 0x5f
        /*0092*/ 	.short	0x0101


	//----- nvinfo : EIATTR_VRC_CTA_INIT_COUNT
	.align		4
        /*0094*/ 	.byte	0x02, 0x4a
	.zero		1
	.zero		1


	//----- nvinfo : EIATTR_EXIT_INSTR_OFFSETS
	.align		4
        /*0098*/ 	.byte	0x04, 0x1c
        /*009a*/ 	.short	(.L_93 - .L_92)


	//   ....[0]....
.L_92:
        /*009c*/ 	.word	0x000000c0


	//   ....[1]....
        /*00a0*/ 	.word	0x00000200


	//   ....[2]....
        /*00a4*/ 	.word	0x000006e0


	//----- nvinfo : EIATTR_CRS_STACK_SIZE
	.align		4
.L_93:
        /*00a8*/ 	.byte	0x04, 0x1e
        /*00aa*/ 	.short	(.L_95 - .L_94)
.L_94:
        /*00ac*/ 	.word	0x00000000


	//----- nvinfo : EIATTR_CBANK_PARAM_SIZE
	.align		4
.L_95:
        /*00b0*/ 	.byte	0x03, 0x19
        /*00b2*/ 	.short	0x0028


	//----- nvinfo : EIATTR_PARAM_CBANK
	.align		4
        /*00b4*/ 	.byte	0x04, 0x0a
        /*00b6*/ 	.short	(.L_97 - .L_96)
	.align		4
.L_96:
        /*00b8*/ 	.word	index@(.nv.constant0._Z35preprocess_img_kernel_to_float_NCHWP6uchar3Pfiiiiii)
        /*00bc*/ 	.short	0x0380
        /*00be*/ 	.short	0x0028


	//----- nvinfo : EIATTR_SW_WAR
	.align		4
.L_97:
        /*00c0*/ 	.byte	0x04, 0x36
        /*00c2*/ 	.short	(.L_99 - .L_98)
.L_98:
        /*00c4*/ 	.word	0x00000008
.L_99:


//--------------------- .nv.callgraph             --------------------------
	.section	.nv.callgraph,"",@"SHT_CUDA_CALLGRAPH"
	.align	4
	.sectionentsize	8
	.align		4
        /*0000*/ 	.word	0x00000000
	.align		4
        /*0004*/ 	.word	0xffffffff
	.align		4
        /*0008*/ 	.word	0x00000000
	.align		4
        /*000c*/ 	.word	0xfffffffe
	.align		4
        /*0010*/ 	.word	0x00000000
	.align		4
        /*0014*/ 	.word	0xfffffffd
	.align		4
        /*0018*/ 	.word	0x00000000
	.align		4
        /*001c*/ 	.word	0xfffffffc


//--------------------- .text._Z24drawBoundingBoxKernelROIPP6uchar3iiiiiiiiS_ --------------------------
	.section	.text._Z24drawBoundingBoxKernelROIPP6uchar3iiiiiiiiS_,"ax",@progbits
	.align	128
        .global         _Z24drawBoundingBoxKernelROIPP6uchar3iiiiiiiiS_
        .type           _Z24drawBoundingBoxKernelROIPP6uchar3iiiiiiiiS_,@function
        .size           _Z24drawBoundingBoxKernelROIPP6uchar3iiiiiiiiS_,(.L_x_25 - _Z24drawBoundingBoxKernelROIPP6uchar3iiiiiiiiS_)
        .other          _Z24drawBoundingBoxKernelROIPP6uchar3iiiiiiiiS_,@"STO_CUDA_ENTRY STV_DEFAULT"
_Z24drawBoundingBoxKernelROIPP6uchar3iiiiiiiiS_:
.text._Z24drawBoundingBoxKernelROIPP6uchar3iiiiiiiiS_:
[----:B------:R-:W-:Y:S01]  /*0000*/  LDC R1, c[0x0][0x37c] ;  /* 0x0000df00ff017b82 */ /* 0x000fe20000000800 */
[----:B------:R-:W0:Y:S07]  /*0010*/  S2R R19, SR_TID.X ;  /* 0x0000000000137919 */ /* 0x000e2e0000002100 */
[----:B------:R-:W0:Y:S08]  /*0020*/  S2UR UR4, SR_CTAID.X ;  /* 0x00000000000479c3 */ /* 0x000e300000002500 */
[----:B------:R-:W0:Y:S08]  /*0030*/  LDC R18, c[0x0][0x360] ;  /* 0x0000d800ff127b82 */ /* 0x000e300000000800 */
[----:B------:R-:W1:Y:S01]  /*0040*/  LDC.64 R10, c[0x0][0x388] ;  /* 0x0000e200ff0a7b82 */ /* 0x000e620000000a00 */
[----:B0-----:R-:W-:-:S02]  /*0050*/  IMAD R19, R18, UR4, R19 ;  /* 0x0000000412137c24 */ /* 0x001fc4000f8e0213 */
[----:B-1----:R-:W-:-:S05]  /*0060*/  IMAD R0, R11, R10, RZ ;  /* 0x0000000a0b007224 */ /* 0x002fca00078e02ff */
[----:B------:R-:W-:-:S13]  /*0070*/  ISETP.GE.AND P0, PT, R19, R0, PT ;  /* 0x000000001300720c */ /* 0x000fda0003f06270 */
[----:B------:R-:W-:Y:S05]  /*0080*/  @P0 EXIT ;  /* 0x000000000000094d */ /* 0x000fea0003800000 */
[----:B------:R-:W-:Y:S01]  /*0090*/  IABS R12, R10 ;  /* 0x0000000a000c7213 */ /* 0x000fe20000000000 */
[----:B------:R-:W0:Y:S01]  /*00a0*/  LDC.U8 R13, c[0x0][0x3aa] ;  /* 0x0000ea80ff0d7b82 */ /* 0x000e220000000000 */
[----:B------:R-:W1:Y:S02]  /*00b0*/  LDCU.64 UR4, c[0x0][0x3a0] ;  /* 0x00007400ff0477ac */ /* 0x000e640008000a00 */
[----:B------:R-:W2:Y:S01]  /*00c0*/  I2F.RP R2, R12 ;  /* 0x0000000c00027306 */ /* 0x000ea20000209400 */
[----:B------:R-:W1:Y:S04]  /*00d0*/  LDCU.128 UR12, c[0x0][0x390] ;  /* 0x00007200ff0c77ac */ /* 0x000e680008000c00 */
[----:B------:R-:W3:Y:S01]  /*00e0*/  LDC.U8 R15, c[0x0][0x3a9] ;  /* 0x0000ea40ff0f7b82 */ /* 0x000ee20000000000 */
[----:B------:R-:W4:Y:S01]  /*00f0*/  LDCU UR8, c[0x0][0x370] ;  /* 0x00006e00ff0877ac */ /* 0x000f220008000800 */
[----:B------:R-:W0:Y:S06]  /*0100*/  LDCU.64 UR10, c[0x0][0x358] ;  /* 0x00006b00ff0a77ac */ /* 0x000e2c0008000a00 */
[----:B------:R-:W0:Y:S01]  /*0110*/  LDC.U8 R17, c[0x0][0x3a8] ;  /* 0x0000ea00ff117b82 */ /* 0x000e220000000000 */
[----:B--2---:R-:W2:Y:S01]  /*0120*/  MUFU.RCP R2, R2 ;  /* 0x0000000200027308 */ /* 0x004ea20000001000 */
[----:B-1----:R-:W-:-:S06]  /*0130*/  UIADD3 UR4, UPT, UPT, UR4, UR14, URZ ;  /* 0x0000000e04047290 */ /* 0x002fcc000fffe0ff */
[----:B------:R-:W1:Y:S01]  /*0140*/  LDC R14, c[0x0][0x388] ;  /* 0x0000e200ff0e7b82 */ /* 0x000e620000000800 */
[----:B------:R-:W-:Y:S01]  /*0150*/  UIADD3 UR5, UPT, UPT, UR5, UR15, URZ ;  /* 0x0000000f05057290 */ /* 0x000fe2000fffe0ff */
[----:B------:R-:W-:Y:S01]  /*0160*/  VIADD R11, R11, UR13 ;  /* 0x0000000d0b0b7c36 */ /* 0x000fe20008000000 */
[----:B------:R-:W-:Y:S01]  /*0170*/  UIADD3 UR6, UPT, UPT, UR4, -0x1, URZ ;  /* 0xffffffff04067890 */ /* 0x000fe2000fffe0ff */
[----:B------:R-:W-:Y:S01]  /*0180*/  VIADD R10, R10, UR12 ;  /* 0x0000000c0a0a7c36 */ /* 0x000fe20008000000 */
[----:B------:R-:W-:Y:S01]  /*0190*/  UIADD3 UR7, UPT, UPT, UR5, -0x1, URZ ;  /* 0xffffffff05077890 */ /* 0x000fe2000fffe0ff */
[----:B----4-:R-:W-:Y:S02]  /*01a0*/  IMAD R18, R18, UR8, RZ ;  /* 0x0000000812127c24 */ /* 0x010fe4000f8e02ff */
[----:B------:R-:W4:Y:S01]  /*01b0*/  LDC.64 R6, c[0x0][0x380] ;  /* 0x0000e000ff067b82 */ /* 0x000f220000000a00 */
[----:B--2---:R-:W-:-:S04]  /*01c0*/  VIADD R8, R2, 0xffffffe ;  /* 0x0ffffffe02087836 */ /* 0x004fc80000000000 */
[----:B------:R2:W5:Y:S03]  /*01d0*/  F2I.FTZ.U32.TRUNC.NTZ R9, R8 ;  /* 0x0000000800097305 */ /* 0x000566000021f000 */
[----:B------:R-:W0:Y:S08]  /*01e0*/  LDC.64 R4, c[0x0][0x390] ;  /* 0x0000e400ff047b82 */ /* 0x000e300000000a00 */
[----:B------:R-:W0:Y:S01]  /*01f0*/  LDC.64 R2, c[0x0][0x398] ;  /* 0x0000e600ff027b82 */ /* 0x000e220000000a00 */
[----:B--2---:R-:W-:-:S02]  /*0200*/  IMAD.MOV.U32 R8, RZ, RZ, RZ ;  /* 0x000000ffff087224 */ /* 0x004fc400078e00ff */
[----:B-----5:R-:W-:-:S04]  /*0210*/  IMAD.MOV R21, RZ, RZ, -R9 ;  /* 0x000000ffff157224 */ /* 0x020fc800078e0a09 */
[----:B------:R-:W-:-:S04]  /*0220*/  IMAD R21, R21, R12, RZ ;  /* 0x0000000c15157224 */ /* 0x000fc800078e02ff */
[----:B---3--:R-:W-:-:S07]  /*0230*/  IMAD.HI.U32 R16, R9, R21, R8 ;  /* 0x0000001509107227 */ /* 0x008fce00078e0008 */
.L_x_2:
[----:B0-----:R-:W-:Y:S01]  /*0240*/  IABS R9, R19 ;  /* 0x0000001300097213 */ /* 0x001fe20000000000 */
[----:B------:R-:W-:Y:S01]  /*0250*/  BSSY.RECONVERGENT B0, `(.L_x_0) ;  /* 0x0000025000007945 */ /* 0x000fe20003800200 */
[----:B-1----:R-:W-:-:S03]  /*0260*/  IABS R22, R14 ;  /* 0x0000000e00167213 */ /* 0x002fc60000000000 */
[----:B------:R-:W-:-:S04]  /*0270*/  IMAD.HI.U32 R8, R16, R9, RZ ;  /* 0x0000000910087227 */ /* 0x000fc800078e00ff */
[----:B------:R-:W-:-:S04]  /*0280*/  IMAD.MOV R20, RZ, RZ, -R8 ;  /* 0x000000ffff147224 */ /* 0x000fc800078e0a08 */
[----:B------:R-:W-:-:S05]  /*0290*/  IMAD R9, R22, R20, R9 ;  /* 0x0000001416097224 */ /* 0x000fca00078e0209 */
[----:B------:R-:W-:-:S13]  /*02a0*/  ISETP.GT.U32.AND P2, PT, R12, R9, PT ;  /* 0x000000090c00720c */ /* 0x000fda0003f44070 */
[----:B------:R-:W-:Y:S02]  /*02b0*/  @!P2 IMAD.IADD R9, R9, 0x1, -R22 ;  /* 0x000000010909a824 */ /* 0x000fe400078e0a16 */
[----:B------:R-:W-:Y:S01]  /*02c0*/  @!P2 VIADD R8, R8, 0x1 ;  /* 0x000000010808a836 */ /* 0x000fe20000000000 */
[----:B------:R-:W-:Y:S02]  /*02d0*/  ISETP.NE.AND P2, PT, R14, RZ, PT ;  /* 0x000000ff0e00720c */ /* 0x000fe40003f45270 */
[----:B------:R-:W-:Y:S02]  /*02e0*/  ISETP.GE.U32.AND P0, PT, R9, R12, PT ;  /* 0x0000000c0900720c */ /* 0x000fe40003f06070 */
[----:B------:R-:W-:-:S04]  /*02f0*/  LOP3.LUT R9, R19, R14, RZ, 0x3c, !PT ;  /* 0x0000000e13097212 */ /* 0x000fc800078e3cff */
[----:B------:R-:W-:-:S07]  /*0300*/  ISETP.GE.AND P1, PT, R9, RZ, PT ;  /* 0x000000ff0900720c */ /* 0x000fce0003f26270 */
[----:B------:R-:W-:-:S04]  /*0310*/  @P0 VIADD R8, R8, 0x1 ;  /* 0x0000000108080836 */ /* 0x000fc80000000000 */
[----:B------:R-:W-:-:S04]  /*0320*/  IMAD.MOV.U32 R20, RZ, RZ, R8 ;  /* 0x000000ffff147224 */ /* 0x000fc800078e0008 */
[----:B------:R-:W-:Y:S01]  /*0330*/  @!P1 IMAD.MOV R20, RZ, RZ, -R20 ;  /* 0x000000ffff149224 */ /* 0x000fe200078e0a14 */
[----:B------:R-:W-:-:S04]  /*0340*/  @!P2 LOP3.LUT R20, RZ, R14, RZ, 0x33, !PT ;  /* 0x0000000eff14a212 */ /* 0x000fc800078e33ff */
[----:B0-----:R-:W-:Y:S01]  /*0350*/  ISETP.GE.AND P0, PT, R20, R5, PT ;  /* 0x000000051400720c */ /* 0x001fe20003f06270 */
[----:B------:R-:W-:-:S04]  /*0360*/  IMAD.MOV R8, RZ, RZ, -R20 ;  /* 0x000000ffff087224 */ /* 0x000fc800078e0a14 */
[----:B------:R-:W-:-:S05]  /*0370*/  IMAD R9, R14, R8, R19 ;  /* 0x000000080e097224 */ /* 0x000fca00078e0213 */
[----:B------:R-:W-:-:S04]  /*0380*/  ISETP.LT.OR P0, PT, R9, R4, !P0 ;  /* 0x000000040900720c */ /* 0x000fc80004701670 */
[----:B------:R-:W-:-:S04]  /*0390*/  ISETP.GE.OR P0, PT, R9, R10, P0 ;  /* 0x0000000a0900720c */ /* 0x000fc80000706670 */
[----:B------:R-:W-:-:S04]  /*03a0*/  ISETP.GE.OR P0, PT, R20, R11, P0 ;  /* 0x0000000b1400720c */ /* 0x000fc80000706670 */
[----:B------:R-:W-:-:S04]  /*03b0*/  ISETP.LT.OR P0, PT, R9, R2, P0 ;  /* 0x000000020900720c */ /* 0x000fc80000701670 */
[----:B------:R-:W-:-:S04]  /*03c0*/  ISETP.GE.OR P0, PT, R9, UR4, P0 ;  /* 0x0000000409007c0c */ /* 0x000fc80008706670 */
[----:B------:R-:W-:-:S04]  /*03d0*/  ISETP.LT.OR P0, PT, R20, R3, P0 ;  /* 0x000000031400720c */ /* 0x000fc80000701670 */
[----:B------:R-:W-:-:S13]  /*03e0*/  ISETP.GE.OR P0, PT, R20, UR5, P0 ;  /* 0x0000000514007c0c */ /* 0x000fda0008706670 */
[----:B------:R-:W-:Y:S05]  /*03f0*/  @P0 BRA `(.L_x_1) ;  /* 0x0000000000280947 */ /* 0x000fea0003800000 */
[C---:B------:R-:W-:Y:S02]  /*0400*/  ISETP.NE.AND P0, PT, R9.reuse, UR6, PT ;  /* 0x0000000609007c0c */ /* 0x040fe4000bf05270 */
[----:B------:R-:W-:Y:S02]  /*0410*/  ISETP.NE.AND P1, PT, R20, UR7, PT ;  /* 0x0000000714007c0c */ /* 0x000fe4000bf25270 */
[----:B------:R-:W-:-:S04]  /*0420*/  ISETP.NE.AND P0, PT, R9, R2, P0 ;  /* 0x000000020900720c */ /* 0x000fc80000705270 */
[----:B------:R-:W-:-:S13]  /*0430*/  ISETP.NE.AND P0, PT, R20, R3, P0 ;  /* 0x000000031400720c */ /* 0x000fda0000705270 */
[----:B------:R-:W-:Y:S05]  /*0440*/  @P0 BRA P1, `(.L_x_1) ;  /* 0x0000000000140947 */ /* 0x000fea0000800000 */
[----:B----4-:R-:W-:-:S06]  /*0450*/  IMAD.WIDE R8, R19, 0x8, R6 ;  /* 0x0000000813087825 */ /* 0x010fcc00078e0206 */
[----:B------:R-:W2:Y:S04]  /*0460*/  LDG.E.64 R8, desc[UR10][R8.64] ;  /* 0x0000000a08087981 */ /* 0x000ea8000c1e1b00 */
[----:B--2---:R0:W-:Y:S04]  /*0470*/  STG.E.U8 desc[UR10][R8.64], R17 ;  /* 0x0000001108007986 */ /* 0x0041e8000c10110a */
[----:B------:R0:W-:Y:S04]  /*0480*/  STG.E.U8 desc[UR10][R8.64+0x1], R15 ;  /* 0x0000010f08007986 */ /* 0x0001e8000c10110a */
[----:B------:R0:W-:Y:S02]  /*0490*/  STG.E.U8 desc[UR10][R8.64+0x2], R13 ;  /* 0x0000020d08007986 */ /* 0x0001e4000c10110a */
.L_x_1:
[----:B------:R-:W-:Y:S05]  /*04a0*/  BSYNC.RECONVERGENT B0 ;  /* 0x0000000000007941 */ /* 0x000fea0003800200 */
.L_x_0:
[----:B------:R-:W-:-:S05]  /*04b0*/  IMAD.IADD R19, R18, 0x1, R19 ;  /* 0x0000000112137824 */ /* 0x000fca00078e0213 */
[----:B------:R-:W-:-:S13]  /*04c0*/  ISETP.GE.AND P0, PT, R19, R0, PT ;  /* 0x000000001300720c */ /* 0x000fda0003f06270 */
[----:B------:R-:W-:Y:S05]  /*04d0*/  @!P0 BRA `(.L_x_2) ;  /* 0xfffffffc00588947 */ /* 0x000fea000383ffff */
[----:B------:R-:W-:Y:S05]  /*04e0*/  EXIT ;  /* 0x000000000000794d */ /* 0x000fea0003800000 */
.L_x_3:
[----:B------:R-:W-:-:S00]  /*04f0*/  BRA `(.L_x_3) ;  /* 0xfffffffc00fc7947 */ /* 0x000fc0000383ffff */
[----:B------:R-:W-:-:S00]  /*0500*/  NOP ;  /* 0x0000000000007918 */ /* 0x000fc00000000000 */
[----:B------:R-:W-:-:S00]  /*0510*/  NOP ;  /* 0x0000000000007918 */ /* 0x000fc00000000000 */
[----:B------:R-:W-:-:S00]  /*0520*/  NOP ;  /* 0x0000000000007918 */ /* 0x000fc00000000000 */
[----:B------:R-:W-:-:S00]  /*0530*/  NOP ;  /* 0x0000000000007918 */ /* 0x000fc00000000000 */
[----:B------:R-:W-:-:S00]  /*0540*/  NOP ;  /* 0x0000000000007918 */ /* 0x000fc00000000000 */
[----:B------:R-:W-:-:S00]  /*0550*/  NOP ;  /* 0x0000000000007918 */ /* 0x000fc00000000000 */
[----:B------:R-:W-:-:S00]  /*0560*/  NOP ;  /* 0x0000000000007918 */ /* 0x000fc00000000000 */
[----:B------:R-:W-:-:S00]  /*0570*/  NOP ;  /* 0x0000000000007918 */ /* 0x000fc00000000000 */
.L_x_25:


//--------------------- .text._Z21resizeAndCenterKernelP6uchar3Pfiiiff --------------------------
	.section	.text._Z21resizeAndCenterKernelP6uchar3Pfiiiff,"ax",@progbits
	.align	128
        .global         _Z21resizeAndCenterKernelP6uchar3Pfiiiff
        .type           _Z21resizeAndCenterKernelP6uchar3Pfiiiff,@function
        .size           _Z21resizeAndCenterKernelP6uchar3Pfiiiff,(.L_x_24 - _Z21resizeAndCenterKernelP6uchar3Pfiiiff)
        .other          _Z21resizeAndCenterKernelP6uchar3Pfiiiff,@"STO_CUDA_ENTRY STV_DEFAULT"
_Z21resizeAndCenterKernelP6uchar3Pfiiiff:
.text._Z21resizeAndCenterKernelP6uchar3Pfiiiff:
[----:B------:R-:W-:Y:S01]  /*0000*/  LDC R1, c[0x0][0x37c] ;  /* 0x0000df00ff017b82 */ /* 0x000fe20000000800 */
[----:B------:R-:W0:Y:S07]  /*0010*/  S2R R3, SR_TID.Y ;  /* 0x0000000000037919 */ /* 0x000e2e0000002200 */
[----:B------:R-:W1:Y:S01]  /*0020*/  LDC R5, c[0x0][0x360] ;  /* 0x0000d800ff057b82 */ /* 0x000e620000000800 */
[----:B------:R-:W1:Y:S07]  /*0030*/  S2R R0, SR_TID.X ;  /* 0x0000000000007919 */ /* 0x000e6e0000002100 */
[----:B------:R-:W0:Y:S08]  /*0040*/  S2UR UR5, SR_CTAID.Y ;  /* 0x00000000000579c3 */ /* 0x000e300000002600 */
[----:B------:R-:W0:Y:S08]  /*0050*/  LDC R2, c[0x0][0x364] ;  /* 0x0000d900ff027b82 */ /* 0x000e300000000800 */
[----:B------:R-:W1:Y:S01]  /*0060*/  S2UR UR4, SR_CTAID.X ;  /* 0x00000000000479c3 */ /* 0x000e620000002500 */
[----:B0-----:R-:W-:-:S05]  /*0070*/  IMAD R2, R2, UR5, R3 ;  /* 0x0000000502027c24 */ /* 0x001fca000f8e0203 */
[----:B------:R-:W-:Y:S01]  /*0080*/  ISETP.GT.U32.AND P0, PT, R2, 0x13f, PT ;  /* 0x0000013f0200780c */ /* 0x000fe20003f04070 */
[----:B-1----:R-:W-:-:S05]  /*0090*/  IMAD R5, R5, UR4, R0 ;  /* 0x0000000405057c24 */ /* 0x002fca000f8e0200 */
[----:B------:R-:W-:-:S13]  /*00a0*/  ISETP.GT.OR P0, PT, R5, 0x13f, P0 ;  /* 0x0000013f0500780c */ /* 0x000fda0000704670 */
[----:B------:R-:W-:Y:S05]  /*00b0*/  @P0 EXIT ;  /* 0x000000000000094d */ /* 0x000fea0003800000 */
[----:B------:R-:W0:Y:S01]  /*00c0*/  LDC.64 R6, c[0x0][0x398] ;  /* 0x0000e600ff067b82 */ /* 0x000e220000000a00 */
[----:B------:R-:W1:Y:S01]  /*00d0*/  LDCU UR4, c[0x0][0x3a0] ;  /* 0x00007400ff0477ac */ /* 0x000e620008000800 */
[----:B------:R-:W-:Y:S02]  /*00e0*/  I2FP.F32.S32 R0, R5 ;  /* 0x0000000500007245 */ /* 0x000fe40000201400 */
[----:B------:R-:W-:-:S04]  /*00f0*/  I2FP.F32.U32 R4, R2 ;  /* 0x0000000200047245 */ /* 0x000fc80000201000 */
[----:B------:R-:W2:Y:S08]  /*0100*/  LDC R8, c[0x0][0x390] ;  /* 0x0000e400ff087b82 */ /* 0x000eb00000000800 */
[----:B------:R-:W3:Y:S01]  /*0110*/  LDC.64 R10, c[0x0][0x380] ;  /* 0x0000e000ff0a7b82 */ /* 0x000ee20000000a00 */
[----:B-1----:R-:W-:Y:S01]  /*0120*/  FMUL R4, R4, UR4 ;  /* 0x0000000404047c20 */ /* 0x002fe20008400000 */
[----:B------:R-:W1:Y:S01]  /*0130*/  LDCU.64 UR4, c[0x0][0x358] ;  /* 0x00006b00ff0477ac */ /* 0x000e620008000a00 */
[----:B0-----:R-:W-:-:S04]  /*0140*/  FMUL R0, R0, R7 ;  /* 0x0000000700007220 */ /* 0x001fc80000400000 */
[----:B------:R-:W0:Y:S08]  /*0150*/  F2I.FLOOR.NTZ R4, R4 ;  /* 0x0000000400047305 */ /* 0x000e300000207100 */
[----:B------:R-:W2:Y:S01]  /*0160*/  F2I.FLOOR.NTZ R3, R0 ;  /* 0x0000000000037305 */ /* 0x000ea20000207100 */
[----:B0-----:R-:W-:Y:S02]  /*0170*/  VIMNMX R7, PT, PT, RZ, R4, !PT ;  /* 0x00000004ff077248 */ /* 0x001fe40007fe0100 */
[----:B--2---:R-:W-:-:S02]  /*0180*/  IADD3 R3, PT, PT, R3, R8, -R6 ;  /* 0x0000000803037210 */ /* 0x004fc40007ffe806 */
[----:B------:R-:W-:Y:S02]  /*0190*/  VIADDMNMX R6, R6, 0xffffffff, R7, PT ;  /* 0xffffffff06067846 */ /* 0x000fe40003800107 */
[----:B------:R-:W-:-:S04]  /*01a0*/  VIMNMX R3, PT, PT, RZ, R3, !PT ;  /* 0x00000003ff037248 */ /* 0x000fc80007fe0100 */
[----:B------:R-:W-:-:S05]  /*01b0*/  VIADDMNMX R3, R8, 0xffffffff, R3, PT ;  /* 0xffffffff08037846 */ /* 0x000fca0003800103 */
[----:B------:R-:W-:-:S04]  /*01c0*/  IMAD R3, R6, R8, R3 ;  /* 0x0000000806037224 */ /* 0x000fc800078e0203 */
[----:B---3--:R-:W-:-:S05]  /*01d0*/  IMAD.WIDE R10, R3, 0x3, R10 ;  /* 0x00000003030a7825 */ /* 0x008fca00078e020a */
[----:B-1----:R-:W2:Y:S04]  /*01e0*/  LDG.E.U8 R0, desc[UR4][R10.64] ;  /* 0x000000040a007981 */ /* 0x002ea8000c1e1100 */
[----:B------:R0:W5:Y:S04]  /*01f0*/  LDG.E.U8 R8, desc[UR4][R10.64+0x1] ;  /* 0x000001040a087981 */ /* 0x000168000c1e1100 */
[----:B------:R0:W5:Y:S01]  /*0200*/  LDG.E.U8 R7, desc[UR4][R10.64+0x2] ;  /* 0x000002040a077981 */ /* 0x000162000c1e1100 */
[----:B------:R-:W-:Y:S01]  /*0210*/  IMAD.MOV.U32 R4, RZ, RZ, 0x3b808081 ;  /* 0x3b808081ff047424 */ /* 0x000fe200078e00ff */
[----:B------:R-:W-:Y:S01]  /*0220*/  BSSY.RECONVERGENT B0, `(.L_x_4) ;  /* 0x000000e000007945 */ /* 0x000fe20003800200 */
[----:B------:R-:W-:-:S04]  /*0230*/  IMAD.MOV.U32 R6, RZ, RZ, 0x437f0000 ;  /* 0x437f0000ff067424 */ /* 0x000fc800078e00ff */
[----:B------:R-:W-:-:S04]  /*0240*/  FFMA R3, R4, -R6, 1 ;  /* 0x3f80000004037423 */ /* 0x000fc80000000806 */
[----:B------:R-:W-:Y:S01]  /*0250*/  FFMA R3, R3, R4, 0.0039215688593685626984 ;  /* 0x3b80808103037423 */ /* 0x000fe20000000004 */
[----:B--2---:R-:W-:-:S04]  /*0260*/  I2FP.F32.U32 R0, R0 ;  /* 0x0000000000007245 */ /* 0x004fc80000201000 */
[----:B------:R-:W1:Y:S01]  /*0270*/  FCHK P0, R0, 255 ;  /* 0x437f000000007902 */ /* 0x000e620000000000 */
[----:B------:R-:W-:-:S04]  /*0280*/  FFMA R4, R0, R3, RZ ;  /* 0x0000000300047223 */ /* 0x000fc800000000ff */
[----:B------:R-:W-:-:S04]  /*0290*/  FFMA R9, R4, -255, R0 ;  /* 0xc37f000004097823 */ /* 0x000fc80000000000 */
[----:B------:R-:W-:Y:S01]  /*02a0*/  FFMA R3, R3, R9, R4 ;  /* 0x0000000903037223 */ /* 0x000fe20000000004 */
[----:B01----:R-:W-:Y:S06]  /*02b0*/  @!P0 BRA `(.L_x_5) ;  /* 0x0000000000108947 */ /* 0x003fec0003800000 */
[----:B------:R-:W-:Y:S01]  /*02c0*/  IMAD.MOV.U32 R3, RZ, RZ, R0 ;  /* 0x000000ffff037224 */ /* 0x000fe200078e0000 */
[----:B------:R-:W-:-:S07]  /*02d0*/  MOV R10, 0x2f0 ;  /* 0x000002f0000a7802 */ /* 0x000fce0000000f00 */
[----:B-----5:R-:W-:Y:S05]  /*02e0*/  CALL.REL.NOINC `($__internal_0_$__cuda_sm3x_div_rn_noftz_f32_slowpath) ;  /* 0x0000000000987944 */ /* 0x020fea0003c00000 */
[----:B------:R-:W-:-:S07]  /*02f0*/  IMAD.MOV.U32 R3, RZ, RZ, R0 ;  /* 0x000000ffff037224 */ /* 0x000fce00078e0000 */
.L_x_5:
[----:B------:R-:W-:Y:S05]  /*0300*/  BSYNC.RECONVERGENT B0 ;  /* 0x0000000000007941 */ /* 0x000fea0003800200 */
.L_x_4:
[----:B------:R-:W0:Y:S01]  /*0310*/  LDC.64 R10, c[0x0][0x388] ;  /* 0x0000e200ff0a7b82 */ /* 0x000e220000000a00 */
[----:B------:R-:W-:Y:S01]  /*0320*/  IMAD R5, R2, 0x140, R5 ;  /* 0x0000014002057824 */ /* 0x000fe200078e0205 */
[----:B-----5:R-:W-:Y:S01]  /*0330*/  I2FP.F32.U32 R9, R8 ;  /* 0x0000000800097245 */ /* 0x020fe20000201000 */
[----:B------:R-:W-:Y:S03]  /*0340*/  BSSY.RECONVERGENT B0, `(.L_x_6) ;  /* 0x000000f000007945 */ /* 0x000fe60003800200 */
[----:B------:R-:W1:Y:S01]  /*0350*/  FCHK P0, R9, 255 ;  /* 0x437f000009007902 */ /* 0x000e620000000000 */
[----:B0-----:R-:W-:-:S04]  /*0360*/  IMAD.WIDE R4, R5, 0x4, R10 ;  /* 0x0000000405047825 */ /* 0x001fc800078e020a */
[----:B------:R-:W-:Y:S01]  /*0370*/  IMAD.MOV.U32 R11, RZ, RZ, 0x3b808081 ;  /* 0x3b808081ff0b7424 */ /* 0x000fe200078e00ff */
[----:B------:R0:W-:Y:S03]  /*0380*/  STG.E desc[UR4][R4.64], R3 ;  /* 0x0000000304007986 */ /* 0x0001e6000c101904 */
[----:B------:R-:W-:-:S04]  /*0390*/  FFMA R0, R11, -R6, 1 ;  /* 0x3f8000000b007423 */ /* 0x000fc80000000806 */
[----:B------:R-:W-:-:S04]  /*03a0*/  FFMA R0, R0, R11, 0.0039215688593685626984 ;  /* 0x3b80808100007423 */ /* 0x000fc8000000000b */
[----:B------:R-:W-:-:S04]  /*03b0*/  FFMA R2, R0, R9, RZ ;  /* 0x0000000900027223 */ /* 0x000fc800000000ff */
[----:B------:R-:W-:-:S04]  /*03c0*/  FFMA R11, R2, -255, R9 ;  /* 0xc37f0000020b7823 */ /* 0x000fc80000000009 */
[----:B------:R-:W-:Y:S01]  /*03d0*/  FFMA R11, R0, R11, R2 ;  /* 0x0000000b000b7223 */ /* 0x000fe20000000002 */
[----:B01----:R-:W-:Y:S06]  /*03e0*/  @!P0 BRA `(.L_x_7) ;  /* 0x0000000000108947 */ /* 0x003fec0003800000 */
[----:B------:R-:W-:Y:S01]  /*03f0*/  IMAD.MOV.U32 R3, RZ, RZ, R9 ;  /* 0x000000ffff037224 */ /* 0x000fe200078e0009 */
[----:B------:R-:W-:-:S07]  /*0400*/  MOV R10, 0x420 ;  /* 0x00000420000a7802 */ /* 0x000fce0000000f00 */
[----:B------:R-:W-:Y:S05]  /*0410*/  CALL.REL.NOINC `($__internal_0_$__cuda_sm3x_div_rn_noftz_f32_slowpath) ;  /* 0x00000000004c7944 */ /* 0x000fea0003c00000 */
[----:B------:R-:W-:-:S07]  /*0420*/  IMAD.MOV.U32 R11, RZ, RZ, R0 ;  /* 0x000000ffff0b7224 */ /* 0x000fce00078e0000 */
.L_x_7:
[----:B------:R-:W-:Y:S05]  /*0430*/  BSYNC.RECONVERGENT B0 ;  /* 0x0000000000007941 */ /* 0x000fea0003800200 */
.L_x_6:
[----:B------:R-:W-:Y:S01]  /*0440*/  I2FP.F32.U32 R3, R7 ;  /* 0x0000000700037245 */ /* 0x000fe20000201000 */
[----:B------:R-:W-:Y:S01]  /*0450*/  IMAD.MOV.U32 R9, RZ, RZ, 0x3b808081 ;  /* 0x3b808081ff097424 */ /* 0x000fe200078e00ff */
[----:B------:R0:W-:Y:S01]  /*0460*/  STG.E desc[UR4][R4.64+0x64000], R11 ;  /* 0x0640000b04007986 */ /* 0x0001e2000c101904 */
[----:B------:R-:W-:Y:S01]  /*0470*/  BSSY.RECONVERGENT B0, `(.L_x_8) ;  /* 0x000000b000007945 */ /* 0x000fe20003800200 */
[----:B------:R-:W1:Y:S01]  /*0480*/  FCHK P0, R3, 255 ;  /* 0x437f000003007902 */ /* 0x000e620000000000 */
[----:B------:R-:W-:-:S04]  /*0490*/  FFMA R0, R9, -R6, 1 ;  /* 0x3f80000009007423 */ /* 0x000fc80000000806 */
[----:B------:R-:W-:-:S04]  /*04a0*/  FFMA R0, R0, R9, 0.0039215688593685626984 ;  /* 0x3b80808100007423 */ /* 0x000fc80000000009 */
[----:B------:R-:W-:-:S04]  /*04b0*/  FFMA R2, R0, R3, RZ ;  /* 0x0000000300027223 */ /* 0x000fc800000000ff */
[----:B------:R-:W-:-:S04]  /*04c0*/  FFMA R7, R2, -255, R3 ;  /* 0xc37f000002077823 */ /* 0x000fc80000000003 */
[----:B------:R-:W-:Y:S01]  /*04d0*/  FFMA R7, R0, R7, R2 ;  /* 0x0000000700077223 */ /* 0x000fe20000000002 */
[----:B01----:R-:W-:Y:S06]  /*04e0*/  @!P0 BRA `(.L_x_9) ;  /* 0x00000000000c8947 */ /* 0x003fec0003800000 */
[----:B------:R-:W-:-:S07]  /*04f0*/  MOV R10, 0x510 ;  /* 0x00000510000a7802 */ /* 0x000fce0000000f00 */
[----:B------:R-:W-:Y:S05]  /*0500*/  CALL.REL.NOINC `($__internal_0_$__cuda_sm3x_div_rn_noftz_f32_slowpath) ;  /* 0x0000000000107944 */ /* 0x000fea0003c00000 */
[----:B------:R-:W-:-:S07]  /*0510*/  IMAD.MOV.U32 R7, RZ, RZ, R0 ;  /* 0x000000ffff077224 */ /* 0x000fce00078e0000 */
.L_x_9:
[----:B------:R-:W-:Y:S05]  /*0520*/  BSYNC.RECONVERGENT B0 ;  /* 0x0000000000007941 */ /* 0x000fea0003800200 */
.L_x_8:
[----:B------:R-:W-:Y:S01]  /*0530*/  STG.E desc[UR4][R4.64+0xc8000], R7 ;  /* 0x0c80000704007986 */ /* 0x000fe2000c101904 */
[----:B------:R-:W-:Y:S05]  /*0540*/  EXIT ;  /* 0x000000000000794d */ /* 0x000fea0003800000 */
        .weak           $__internal_0_$__cuda_sm3x_div_rn_noftz_f32_slowpath
        .type           $__internal_0_$__cuda_sm3x_div_rn_noftz_f32_slowpath,@function
        .size           $__internal_0_$__cuda_sm3x_div_rn_noftz_f32_slowpath,(.L_x_24 - $__internal_0_$__cuda_sm3x_div_rn_noftz_f32_slowpath)
$__internal_0_$__cuda_sm3x_div_rn_noftz_f32_slowpath:
[----:B------:R-:W-:Y:S01]  /*0550*/  SHF.R.U32.HI R11, RZ, 0x17, R6 ;  /* 0x00000017ff0b7819 */ /* 0x000fe20000011606 */
[----:B------:R-:W-:Y:S01]  /*0560*/  BSSY.RECONVERGENT B1, `(.L_x_10) ;  /* 0x0000064000017945 */ /* 0x000fe20003800200 */
[----:B------:R-:W-:Y:S01]  /*0570*/  SHF.R.U32.HI R0, RZ, 0x17, R3 ;  /* 0x00000017ff007819 */ /* 0x000fe20000011603 */
[----:B------:R-:W-:Y:S01]  /*0580*/  IMAD.MOV.U32 R12, RZ, RZ, 0x437f0000 ;  /* 0x437f0000ff0c7424 */ /* 0x000fe200078e00ff */
[----:B------:R-:W-:Y:S02]  /*0590*/  LOP3.LUT R11, R11, 0xff, RZ, 0xc0, !PT ;  /* 0x000000ff0b0b7812 */ /* 0x000fe400078ec0ff */
[----:B------:R-:W-:-:S03]  /*05a0*/  LOP3.LUT R16, R0, 0xff, RZ, 0xc0, !PT ;  /* 0x000000ff00107812 */ /* 0x000fc600078ec0ff */
[----:B------:R-:W-:Y:S02]  /*05b0*/  VIADD R13, R11, 0xffffffff ;  /* 0xffffffff0b0d7836 */ /* 0x000fe40000000000 */
[----:B------:R-:W-:-:S03]  /*05c0*/  VIADD R14, R16, 0xffffffff ;  /* 0xffffffff100e7836 */ /* 0x000fc60000000000 */
[----:B------:R-:W-:-:S04]  /*05d0*/  ISETP.GT.U32.AND P0, PT, R13, 0xfd, PT ;  /* 0x000000fd0d00780c */ /* 0x000fc80003f04070 */
[----:B------:R-:W-:-:S13]  /*05e0*/  ISETP.GT.U32.OR P0, PT, R14, 0xfd, P0 ;  /* 0x000000fd0e00780c */ /* 0x000fda0000704470 */
[----:B------:R-:W-:Y:S01]  /*05f0*/  @!P0 IMAD.MOV.U32 R9, RZ, RZ, RZ ;  /* 0x000000ffff098224 */ /* 0x000fe200078e00ff */
[----:B------:R-:W-:Y:S06]  /*0600*/  @!P0 BRA `(.L_x_11) ;  /* 0x0000000000608947 */ /* 0x000fec0003800000 */
[----:B------:R-:W-:Y:S01]  /*0610*/  HFMA2 R0, -RZ, RZ, 3.748046875, 0 ;  /* 0x437f0000ff007431 */ /* 0x000fe200000001ff */
[----:B------:R-:W-:-:S04]  /*0620*/  FSETP.GTU.FTZ.AND P0, PT, |R3|, +INF , PT ;  /* 0x7f8000000300780b */ /* 0x000fc80003f1c200 */
[----:B------:R-:W-:-:S04]  /*0630*/  FSETP.GTU.FTZ.AND P1, PT, |R0|, +INF , PT ;  /* 0x7f8000000000780b */ /* 0x000fc80003f3c200 */
[----:B------:R-:W-:-:S13]  /*0640*/  PLOP3.LUT P0, PT, P0, P1, PT, 0xf8, 0x8f ;  /* 0x00000000008f781c */ /* 0x000fda0000703f70 */
[----:B------:R-:W-:Y:S05]  /*0650*/  @P0 BRA `(.L_x_12) ;  /* 0x00000004004c0947 */ /* 0x000fea0003800000 */
[----:B------:R-:W-:-:S13]  /*0660*/  LOP3.LUT P0, RZ, R12, 0x7fffffff, R3, 0xc8, !PT ;  /* 0x7fffffff0cff7812 */ /* 0x000fda000780c803 */
[----:B------:R-:W-:Y:S05]  /*0670*/  @!P0 BRA `(.L_x_13) ;  /* 0x00000004003c8947 */ /* 0x000fea0003800000 */
[C---:B------:R-:W-:Y:S02]  /*0680*/  FSETP.NEU.FTZ.AND P2, PT, |R3|.reuse, +INF , PT ;  /* 0x7f8000000300780b */ /* 0x040fe40003f5d200 */
[----:B------:R-:W-:Y:S02]  /*0690*/  FSETP.NEU.FTZ.AND P1, PT, |R0|, +INF , PT ;  /* 0x7f8000000000780b */ /* 0x000fe40003f3d200 */
[----:B------:R-:W-:-:S11]  /*06a0*/  FSETP.NEU.FTZ.AND P0, PT, |R3|, +INF , PT ;  /* 0x7f8000000300780b */ /* 0x000fd60003f1d200 */
[----:B------:R-:W-:Y:S05]  /*06b0*/  @!P1 BRA !P2, `(.L_x_13) ;  /* 0x00000004002c9947 */ /* 0x000fea0005000000 */
[----:B------:R-:W-:-:S04]  /*06c0*/  LOP3.LUT P2, RZ, R3, 0x7fffffff, RZ, 0xc0, !PT ;  /* 0x7fffffff03ff7812 */ /* 0x000fc8000784c0ff */
[----:B------:R-:W-:-:S13]  /*06d0*/  PLOP3.LUT P1, PT, P1, P2, PT, 0x2f, 0xf2 ;  /* 0x0000000000f2781c */ /* 0x000fda0000f24577 */
[----:B------:R-:W-:Y:S05]  /*06e0*/  @P1 BRA `(.L_x_14) ;  /* 0x0000000400181947 */ /* 0x000fea0003800000 */
[----:B------:R-:W-:-:S04]  /*06f0*/  LOP3.LUT P1, RZ, R12, 0x7fffffff, RZ, 0xc0, !PT ;  /* 0x7fffffff0cff7812 */ /* 0x000fc8000782c0ff */
[----:B------:R-:W-:-:S13]  /*0700*/  PLOP3.LUT P0, PT, P0, P1, PT, 0x2f, 0xf2 ;  /* 0x0000000000f2781c */ /* 0x000fda0000702577 */
[----:B------:R-:W-:Y:S05]  /*0710*/  @P0 BRA `(.L_x_15) ;  /* 0x0000000400000947 */ /* 0x000fea0003800000 */
[----:B------:R-:W-:Y:S02]  /*0720*/  ISETP.GE.AND P0, PT, R14, RZ, PT ;  /* 0x000000ff0e00720c */ /* 0x000fe40003f06270 */
[----:B------:R-:W-:-:S11]  /*0730*/  ISETP.GE.AND P1, PT, R13, RZ, PT ;  /* 0x000000ff0d00720c */ /* 0x000fd60003f26270 */
[----:B------:R-:W-:Y:S02]  /*0740*/  @P0 IMAD.MOV.U32 R9, RZ, RZ, RZ ;  /* 0x000000ffff090224 */ /* 0x000fe400078e00ff */
[----:B------:R-:W-:Y:S01]  /*0750*/  @!P0 FFMA R3, R3, 1.84467440737095516160e+19, RZ ;  /* 0x5f80000003038823 */ /* 0x000fe200000000ff */
[----:B------:R-:W-:Y:S02]  /*0760*/  @!P0 IMAD.MOV.U32 R9, RZ, RZ, -0x40 ;  /* 0xffffffc0ff098424 */ /* 0x000fe400078e00ff */
[----:B------:R-:W-:Y:S02]  /*0770*/  @!P1 FFMA R12, R0, 1.84467440737095516160e+19, RZ ;  /* 0x5f800000000c9823 */ /* 0x000fe400000000ff */
[----:B------:R-:W-:-:S07]  /*0780*/  @!P1 VIADD R9, R9, 0x40 ;  /* 0x0000004009099836 */ /* 0x000fce0000000000 */
.L_x_11:
[----:B------:R-:W-:Y:S01]  /*0790*/  LEA R13, R11, 0xc0800000, 0x17 ;  /* 0xc08000000b0d7811 */ /* 0x000fe200078eb8ff */
[----:B------:R-:W-:Y:S04]  /*07a0*/  BSSY.RECONVERGENT B2, `(.L_x_16) ;  /* 0x0000036000027945 */ /* 0x000fe80003800200 */
[----:B------:R-:W-:Y:S02]  /*07b0*/  IMAD.IADD R13, R12, 0x1, -R13 ;  /* 0x000000010c0d7824 */ /* 0x000fe400078e0a0d */
[----:B------:R-:W-:Y:S02]  /*07c0*/  VIADD R12, R16, 0xffffff81 ;  /* 0xffffff81100c7836 */ /* 0x000fe40000000000 */
[----:B------:R-:W0:Y:S01]  /*07d0*/  MUFU.RCP R14, R13 ;  /* 0x0000000d000e7308 */ /* 0x000e220000001000 */
[----:B------:R-:W-:Y:S01]  /*07e0*/  FADD.FTZ R15, -R13, -RZ ;  /* 0x800000ff0d0f7221 */ /* 0x000fe20000010100 */
[C---:B------:R-:W-:Y:S01]  /*07f0*/  IMAD R0, R12.reuse, -0x800000, R3 ;  /* 0xff8000000c007824 */ /* 0x040fe200078e0203 */
[----:B------:R-:W-:-:S05]  /*0800*/  IADD3 R12, PT, PT, R12, 0x7f, -R11 ;  /* 0x0000007f0c0c7810 */ /* 0x000fca0007ffe80b */
[----:B------:R-:W-:Y:S02]  /*0810*/  IMAD.IADD R12, R12, 0x1, R9 ;  /* 0x000000010c0c7824 */ /* 0x000fe400078e0209 */
[----:B0-----:R-:W-:-:S04]  /*0820*/  FFMA R17, R14, R15, 1 ;  /* 0x3f8000000e117423 */ /* 0x001fc8000000000f */
[----:B------:R-:W-:-:S04]  /*0830*/  FFMA R16, R14, R17, R14 ;  /* 0x000000110e107223 */ /* 0x000fc8000000000e */
[----:B------:R-:W-:-:S04]  /*0840*/  FFMA R3, R0, R16, RZ ;  /* 0x0000001000037223 */ /* 0x000fc800000000ff */
[----:B------:R-:W-:-:S04]  /*0850*/  FFMA R14, R15, R3, R0 ;  /* 0x000000030f0e7223 */ /* 0x000fc80000000000 */
[----:B------:R-:W-:-:S04]  /*0860*/  FFMA R17, R16, R14, R3 ;  /* 0x0000000e10117223 */ /* 0x000fc80000000003 */
[----:B------:R-:W-:-:S04]  /*0870*/  FFMA R14, R15, R17, R0 ;  /* 0x000000110f0e7223 */ /* 0x000fc80000000000 */
[----:B------:R-:W-:-:S05]  /*0880*/  FFMA R0, R16, R14, R17 ;  /* 0x0000000e10007223 */ /* 0x000fca0000000011 */
[----:B------:R-:W-:-:S04]  /*0890*/  SHF.R.U32.HI R3, RZ, 0x17, R0 ;  /* 0x00000017ff037819 */ /* 0x000fc80000011600 */
[----:B------:R-:W-:-:S05]  /*08a0*/  LOP3.LUT R3, R3, 0xff, RZ, 0xc0, !PT ;  /* 0x000000ff03037812 */ /* 0x000fca00078ec0ff */
[----:B------:R-:W-:-:S05]  /*08b0*/  IMAD.IADD R11, R3, 0x1, R12 ;  /* 0x00000001030b7824 */ /* 0x000fca00078e020c */
[----:B------:R-:W-:-:S04]  /*08c0*/  IADD3 R3, PT, PT, R11, -0x1, RZ ;  /* 0xffffffff0b037810 */ /* 0x000fc80007ffe0ff */
[----:B------:R-:W-:-:S13]  /*08d0*/  ISETP.GE.U32.AND P0, PT, R3, 0xfe, PT ;  /* 0x000000fe0300780c */ /* 0x000fda0003f06070 */
[----:B------:R-:W-:Y:S05]  /*08e0*/  @!P0 BRA `(.L_x_17) ;  /* 0x0000000000808947 */ /* 0x000fea0003800000 */
[----:B------:R-:W-:-:S13]  /*08f0*/  ISETP.GT.AND P0, PT, R11, 0xfe, PT ;  /* 0x000000fe0b00780c */ /* 0x000fda0003f04270 */
[----:B------:R-:W-:Y:S05]  /*0900*/  @P0 BRA `(.L_x_18) ;  /* 0x00000000006c0947 */ /* 0x000fea0003800000 */
[----:B------:R-:W-:-:S13]  /*0910*/  ISETP.GE.AND P0, PT, R11, 0x1, PT ;  /* 0x000000010b00780c */ /* 0x000fda0003f06270 */
[----:B------:R-:W-:Y:S05]  /*0920*/  @P0 BRA `(.L_x_19) ;  /* 0x0000000000740947 */ /* 0x000fea0003800000 */
[----:B------:R-:W-:Y:S02]  /*0930*/  ISETP.GE.AND P0, PT, R11, -0x18, PT ;  /* 0xffffffe80b00780c */ /* 0x000fe40003f06270 */
[----:B------:R-:W-:-:S11]  /*0940*/  LOP3.LUT R0, R0, 0x80000000, RZ, 0xc0, !PT ;  /* 0x8000000000007812 */ /* 0x000fd600078ec0ff */
[----:B------:R-:W-:Y:S05]  /*0950*/  @!P0 BRA `(.L_x_19) ;  /* 0x0000000000688947 */ /* 0x000fea0003800000 */
[CCC-:B------:R-:W-:Y:S01]  /*0960*/  FFMA.RZ R3, R16.reuse, R14.reuse, R17.reuse ;  /* 0x0000000e10037223 */ /* 0x1c0fe2000000c011 */
[CCC-:B------:R-:W-:Y:S01]  /*0970*/  FFMA.RM R12, R16.reuse, R14.reuse, R17.reuse ;  /* 0x0000000e100c7223 */ /* 0x1c0fe20000004011 */
[C---:B------:R-:W-:Y:S02]  /*0980*/  ISETP.NE.AND P2, PT, R11.reuse, RZ, PT ;  /* 0x000000ff0b00720c */ /* 0x040fe40003f45270 */
[----:B------:R-:W-:Y:S02]  /*0990*/  ISETP.NE.AND P1, PT, R11, RZ, PT ;  /* 0x000000ff0b00720c */ /* 0x000fe40003f25270 */
[----:B------:R-:W-:Y:S01]  /*09a0*/  LOP3.LUT R9, R3, 0x7fffff, RZ, 0xc0, !PT ;  /* 0x007fffff03097812 */ /* 0x000fe200078ec0ff */
[----:B------:R-:W-:Y:S01]  /*09b0*/  FFMA.RP R3, R16, R14, R17 ;  /* 0x0000000e10037223 */ /* 0x000fe20000008011 */
[----:B------:R-:W-:Y:S02]  /*09c0*/  VIADD R14, R11, 0x20 ;  /* 0x000000200b0e7836 */ /* 0x000fe40000000000 */
[----:B------:R-:W-:Y:S01]  /*09d0*/  LOP3.LUT R9, R9, 0x800000, RZ, 0xfc, !PT ;  /* 0x0080000009097812 */ /* 0x000fe200078efcff */
[----:B------:R-:W-:Y:S01]  /*09e0*/  IMAD.MOV R11, RZ, RZ, -R11 ;  /* 0x000000ffff0b7224 */ /* 0x000fe200078e0a0b */
[----:B------:R-:W-:-:S02]  /*09f0*/  FSETP.NEU.FTZ.AND P0, PT, R3, R12, PT ;  /* 0x0000000c0300720b */ /* 0x000fc40003f1d000 */
[----:B------:R-:W-:Y:S02]  /*0a00*/  SHF.L.U32 R14, R9, R14, RZ ;  /* 0x0000000e090e7219 */ /* 0x000fe400000006ff */
[----:B------:R-:W-:Y:S02]  /*0a10*/  SEL R12, R11, RZ, P2 ;  /* 0x000000ff0b0c7207 */ /* 0x000fe40001000000 */
[----:B------:R-:W-:Y:S02]  /*0a20*/  ISETP.NE.AND P1, PT, R14, RZ, P1 ;  /* 0x000000ff0e00720c */ /* 0x000fe40000f25270 */
[----:B------:R-:W-:Y:S02]  /*0a30*/  SHF.R.U32.HI R12, RZ, R12, R9 ;  /* 0x0000000cff0c7219 */ /* 0x000fe40000011609 */
[----:B------:R-:W-:Y:S02]  /*0a40*/  PLOP3.LUT P0, PT, P0, P1, PT, 0xf8, 0x8f ;  /* 0x00000000008f781c */ /* 0x000fe40000703f70 */
[----:B------:R-:W-:-:S02]  /*0a50*/  SHF.R.U32.HI R14, RZ, 0x1, R12 ;  /* 0x00000001ff0e7819 */ /* 0x000fc4000001160c */
[----:B------:R-:W-:-:S04]  /*0a60*/  SEL R3, RZ, 0x1, !P0 ;  /* 0x00000001ff037807 */ /* 0x000fc80004000000 */
[----:B------:R-:W-:-:S04]  /*0a70*/  LOP3.LUT R3, R3, 0x1, R14, 0xf8, !PT ;  /* 0x0000000103037812 */ /* 0x000fc800078ef80e */
[----:B------:R-:W-:-:S05]  /*0a80*/  LOP3.LUT R3, R3, R12, RZ, 0xc0, !PT ;  /* 0x0000000c03037212 */ /* 0x000fca00078ec0ff */
[----:B------:R-:W-:-:S05]  /*0a90*/  IMAD.IADD R3, R14, 0x1, R3 ;  /* 0x000000010e037824 */ /* 0x000fca00078e0203 */
[----:B------:R-:W-:Y:S01]  /*0aa0*/  LOP3.LUT R0, R3, R0, RZ, 0xfc, !PT ;  /* 0x0000000003007212 */ /* 0x000fe200078efcff */
[----:B------:R-:W-:Y:S06]  /*0ab0*/  BRA `(.L_x_19) ;  /* 0x0000000000107947 */ /* 0x000fec0003800000 */
.L_x_18:
[----:B------:R-:W-:-:S04]  /*0ac0*/  LOP3.LUT R0, R0, 0x80000000, RZ, 0xc0, !PT ;  /* 0x8000000000007812 */ /* 0x000fc800078ec0ff */
[----:B------:R-:W-:Y:S01]  /*0ad0*/  LOP3.LUT R0, R0, 0x7f800000, RZ, 0xfc, !PT ;  /* 0x7f80000000007812 */ /* 0x000fe200078efcff */
[----:B------:R-:W-:Y:S06]  /*0ae0*/  BRA `(.L_x_19) ;  /* 0x0000000000047947 */ /* 0x000fec0003800000 */
.L_x_17:
[----:B------:R-:W-:-:S07]  /*0af0*/  IMAD R0, R12, 0x800000, R0 ;  /* 0x008000000c007824 */ /* 0x000fce00078e0200 */
.L_x_19:
[----:B------:R-:W-:Y:S05]  /*0b00*/  BSYNC.RECONVERGENT B2 ;  /* 0x0000000000027941 */ /* 0x000fea0003800200 */
.L_x_16:
[----:B------:R-:W-:Y:S05]  /*0b10*/  BRA `(.L_x_20) ;  /* 0x0000000000207947 */ /* 0x000fea0003800000 */
.L_x_15:
[----:B------:R-:W-:-:S04]  /*0b20*/  LOP3.LUT R0, R12, 0x80000000, R3, 0x48, !PT ;  /* 0x800000000c007812 */ /* 0x000fc800078e4803 */
[----:B------:R-:W-:Y:S01]  /*0b30*/  LOP3.LUT R0, R0, 0x7f800000, RZ, 0xfc, !PT ;  /* 0x7f80000000007812 */ /* 0x000fe200078efcff */
[----:B------:R-:W-:Y:S06]  /*0b40*/  BRA `(.L_x_20) ;  /* 0x0000000000147947 */ /* 0x000fec0003800000 */
.L_x_14:
[----:B------:R-:W-:Y:S01]  /*0b50*/  LOP3.LUT R0, R12, 0x80000000, R3, 0x48, !PT ;  /* 0x800000000c007812 */ /* 0x000fe200078e4803 */
[----:B------:R-:W-:Y:S06]  /*0b60*/  BRA `(.L_x_20) ;  /* 0x00000000000c7947 */ /* 0x000fec0003800000 */
.L_x_13:
[----:B------:R-:W0:Y:S01]  /*0b70*/  MUFU.RSQ R0, -QNAN ;  /* 0xffc0000000007908 */ /* 0x000e220000001400 */
[----:B------:R-:W-:Y:S05]  /*0b80*/  BRA `(.L_x_20) ;  /* 0x0000000000047947 */ /* 0x000fea0003800000 */
.L_x_12:
[----:B------:R-:W-:-:S07]  /*0b90*/  FADD.FTZ R0, R3, R0 ;  /* 0x0000000003007221 */ /* 0x000fce0000010000 */
.L_x_20:
[----:B------:R-:W-:Y:S05]  /*0ba0*/  BSYNC.RECONVERGENT B1 ;  /* 0x0000000000017941 */ /* 0x000fea0003800200 */
.L_x_10:
[----:B------:R-:W-:-:S04]  /*0bb0*/  IMAD.MOV.U32 R11, RZ, RZ, 0x0 ;  /* 0x00000000ff0b7424 */ /* 0x000fc800078e00ff */
[----:B0-----:R-:W-:Y:S05]  /*0bc0*/  RET.REL.NODEC R10 `(_Z21resizeAndCenterKernelP6uchar3Pfiiiff) ;  /* 0xfffffff40a0c7950 */ /* 0x001fea0003c3ffff */
.L_x_21:
        /* <DEDUP_REMOVED lines=11> */
.L_x_24:


//--------------------- .text._Z35preprocess_img_kernel_to_float_NCHWP6uchar3Pfiiiiii --------------------------
	.section	.text._Z35preprocess_img_kernel_to_float_NCHWP6uchar3Pfiiiiii,"ax",@progbits
	.align	128
        .global         _Z35preprocess_img_kernel_to_float_NCHWP6uchar3Pfiiiiii
        .type           _Z35preprocess_img_kernel_to_float_NCHWP6uchar3Pfiiiiii,@function
        .size           _Z35preprocess_img_kernel_to_float_NCHWP6uchar3Pfiiiiii,(.L_x_27 - _Z35preprocess_img_kernel_to_float_NCHWP6uchar3Pfiiiiii)
        .other          _Z35preprocess_img_kernel_to_float_NCHWP6uchar3Pfiiiiii,@"STO_CUDA_ENTRY STV_DEFAULT"
_Z35preprocess_img_kernel_to_float_NCHWP6uchar3Pfiiiiii:
.text._Z35preprocess_img_kernel_to_float_NCHWP6uchar3Pfiiiiii:
[----:B------:R-:W-:Y:S01]  /*0000*/  LDC R1, c[0x0][0x37c] ;  /* 0x0000df00ff017b82 */ /* 0x000fe20000000800 */
[----:B------:R-:W0:Y:S07]  /*0010*/  S2R R3, SR_TID.Y ;  /* 0x0000000000037919 */ /* 0x000e2e0000002200 */
[----:B------:R-:W1:Y:S01]  /*0020*/  LDC R11, c[0x0][0x360] ;  /* 0x0000d800ff0b7b82 */ /* 0x000e620000000800 */
[----:B------:R-:W1:Y:S07]  /*0030*/  S2R R0, SR_TID.X ;  /* 0x0000000000007919 */ /* 0x000e6e0000002100 */
[----:B------:R-:W0:Y:S08]  /*0040*/  S2UR UR5, SR_CTAID.Y ;  /* 0x00000000000579c3 */ /* 0x000e300000002600 */
[----:B------:R-:W0:Y:S08]  /*0050*/  LDC R6, c[0x0][0x364] ;  /* 0x0000d900ff067b82 */ /* 0x000e300000000800 */
[----:B------:R-:W1:Y:S08]  /*0060*/  S2UR UR4, SR_CTAID.X ;  /* 0x00000000000479c3 */ /* 0x000e700000002500 */
[----:B------:R-:W2:Y:S01]  /*0070*/  LDC.64 R4, c[0x0][0x398] ;  /* 0x0000e600ff047b82 */ /* 0x000ea20000000a00 */
[----:B0-----:R-:W-:-:S02]  /*0080*/  IMAD R6, R6, UR5, R3 ;  /* 0x0000000506067c24 */ /* 0x001fc4000f8e0203 */
[----:B-1----:R-:W-:-:S03]  /*0090*/  IMAD R11, R11, UR4, R0 ;  /* 0x000000040b0b7c24 */ /* 0x002fc6000f8e0200 */
[----:B--2---:R-:W-:-:S04]  /*00a0*/  ISETP.GE.AND P0, PT, R6, R5, PT ;  /* 0x000000050600720c */ /* 0x004fc80003f06270 */
[----:B------:R-:W-:-:S13]  /*00b0*/  ISETP.GE.OR P0, PT, R11, R4, P0 ;  /* 0x000000040b00720c */ /* 0x000fda0000706670 */
[----:B------:R-:W-:Y:S05]  /*00c0*/  @P0 EXIT ;  /* 0x000000000000094d */ /* 0x000fea0003800000 */
[----:B------:R-:W0:Y:S01]  /*00d0*/  LDCU.64 UR6, c[0x0][0x3a0] ;  /* 0x00007400ff0677ac */ /* 0x000e220008000a00 */
[C---:B------:R-:W-:Y:S01]  /*00e0*/  IMAD R2, R6.reuse, R4, R11 ;  /* 0x0000000406027224 */ /* 0x040fe200078e020b */
[----:B------:R-:W1:Y:S01]  /*00f0*/  LDCU.64 UR4, c[0x0][0x358] ;  /* 0x00006b00ff0477ac */ /* 0x000e620008000a00 */
[----:B0-----:R-:W-:Y:S01]  /*0100*/  ISETP.GE.AND P0, PT, R6, UR7, PT ;  /* 0x0000000706007c0c */ /* 0x001fe2000bf06270 */
[----:B------:R-:W-:Y:S01]  /*0110*/  VIADD R0, R4, -UR6 ;  /* 0x8000000604007c36 */ /* 0x000fe20008000000 */
[----:B------:R-:W-:Y:S02]  /*0120*/  IADD3 R3, PT, PT, R5, -UR7, RZ ;  /* 0x8000000705037c10 */ /* 0x000fe4000fffe0ff */
[C---:B------:R-:W-:Y:S02]  /*0130*/  ISETP.GE.AND P0, PT, R11.reuse, UR6, P0 ;  /* 0x000000060b007c0c */ /* 0x040fe40008706270 */
[----:B------:R-:W-:Y:S02]  /*0140*/  ISETP.LT.AND P1, PT, R6, R3, PT ;  /* 0x000000030600720c */ /* 0x000fe40003f21270 */
[----:B------:R-:W-:Y:S01]  /*0150*/  ISETP.LT.AND P0, PT, R11, R0, P0 ;  /* 0x000000000b00720c */ /* 0x000fe20000701270 */
[----:B------:R-:W-:-:S12]  /*0160*/  IMAD R0, R5, R4, RZ ;  /* 0x0000000405007224 */ /* 0x000fd800078e02ff */
[----:B-1----:R-:W-:Y:S05]  /*0170*/  @P0 BRA P1, `(.L_x_22) ;  /* 0x0000000000240947 */ /* 0x002fea0000800000 */
[----:B------:R-:W0:Y:S01]  /*0180*/  LDC.64 R4, c[0x0][0x388] ;  /* 0x0000e200ff047b82 */ /* 0x000e220000000a00 */
[----:B------:R-:W-:Y:S02]  /*0190*/  IMAD.MOV.U32 R9, RZ, RZ, 0x3f008080 ;  /* 0x3f008080ff097424 */ /* 0x000fe400078e00ff */
[----:B0-----:R-:W-:-:S05]  /*01a0*/  IMAD.WIDE R2, R2, 0x4, R4 ;  /* 0x0000000402027825 */ /* 0x001fca00078e0204 */
[----:B------:R-:W-:Y:S01]  /*01b0*/  STG.E desc[UR4][R2.64], R9 ;  /* 0x0000000902007986 */ /* 0x000fe2000c101904 */
[----:B------:R-:W-:-:S05]  /*01c0*/  IMAD.WIDE R4, R0, 0x4, R2 ;  /* 0x0000000400047825 */ /* 0x000fca00078e0202 */
[----:B------:R-:W-:Y:S01]  /*01d0*/  STG.E desc[UR4][R4.64], R9 ;  /* 0x0000000904007986 */ /* 0x000fe2000c101904 */
[----:B------:R-:W-:-:S05]  /*01e0*/  IMAD.WIDE R6, R0, 0x4, R4 ;  /* 0x0000000400067825 */ /* 0x000fca00078e0204 */
[----:B------:R-:W-:Y:S01]  /*01f0*/  STG.E desc[UR4][R6.64], R9 ;  /* 0x0000000906007986 */ /* 0x000fe2000c101904 */
[----:B------:R-:W-:Y:S05]  /*0200*/  EXIT ;  /* 0x000000000000794d */ /* 0x000fea0003800000 */
.L_x_22:
[----:B------:R-:W-:Y:S01]  /*0210*/  IADD3 R3, PT, PT, RZ, -UR6, RZ ;  /* 0x80000006ff037c10 */ /* 0x000fe2000fffe0ff */
[----:B------:R-:W0:Y:S01]  /*0220*/  LDCU UR9, c[0x0][0x394] ;  /* 0x00007280ff0977ac */ /* 0x000e220008000800 */
[----:B------:R-:W-:-:S03]  /*0230*/  IADD3 R8, PT, PT, RZ, -UR7, RZ ;  /* 0x80000007ff087c10 */ /* 0x000fc6000fffe0ff */
[----:B------:R-:W-:Y:S01]  /*0240*/  IMAD R3, R3, 0x2, R4 ;  /* 0x0000000203037824 */ /* 0x000fe200078e0204 */
[----:B------:R-:W1:Y:S01]  /*0250*/  LDCU UR8, c[0x0][0x390] ;  /* 0x00007200ff0877ac */ /* 0x000e620008000800 */
[----:B------:R-:W-:Y:S02]  /*0260*/  IMAD R8, R8, 0x2, R5 ;  /* 0x0000000208087824 */ /* 0x000fe400078e0205 */
[----:B------:R-:W-:Y:S01]  /*0270*/  VIADD R4, R6, -UR7 ;  /* 0x8000000706047c36 */ /* 0x000fe20008000000 */
[----:B------:R-:W-:Y:S01]  /*0280*/  IABS R9, R3 ;  /* 0x0000000300097213 */ /* 0x000fe20000000000 */
[----:B------:R-:W-:Y:S01]  /*0290*/  HFMA2 R6, -RZ, RZ, 0, 0 ;  /* 0x00000000ff067431 */ /* 0x000fe200000001ff */
[-C--:B------:R-:W-:Y:S02]  /*02a0*/  IABS R10, R8.reuse ;  /* 0x00000008000a7213 */ /* 0x080fe40000000000 */
[----:B------:R-:W2:Y:S01]  /*02b0*/  I2F.RP R12, R9 ;  /* 0x00000009000c7306 */ /* 0x000ea20000209400 */
[----:B------:R-:W-:-:S05]  /*02c0*/  IABS R15, R8 ;  /* 0x00000008000f7213 */ /* 0x000fca0000000000 */
[----:B------:R-:W-:Y:S02]  /*02d0*/  IMAD.MOV R15, RZ, RZ, -R15 ;  /* 0x000000ffff0f7224 */ /* 0x000fe400078e0a0f */
[----:B------:R-:W3:Y:S08]  /*02e0*/  I2F.RP R13, R10 ;  /* 0x0000000a000d7306 */ /* 0x000ef00000209400 */
[----:B--2---:R-:W2:Y:S08]  /*02f0*/  MUFU.RCP R12, R12 ;  /* 0x0000000c000c7308 */ /* 0x004eb00000001000 */
[----:B---3--:R-:W3:Y:S01]  /*0300*/  MUFU.RCP R13, R13 ;  /* 0x0000000d000d7308 */ /* 0x008ee20000001000 */
[----:B--2---:R-:W-:-:S02]  /*0310*/  IADD3 R7, PT, PT, R12, 0xffffffe, RZ ;  /* 0x0ffffffe0c077810 */ /* 0x004fc40007ffe0ff */
[----:B------:R-:W-:-:S05]  /*0320*/  IADD3 R12, PT, PT, R11, -UR6, RZ ;  /* 0x800000060b0c7c10 */ /* 0x000fca000fffe0ff */
[----:B------:R-:W2:Y:S01]  /*0330*/  F2I.FTZ.U32.TRUNC.NTZ R7, R7 ;  /* 0x0000000700077305 */ /* 0x000ea2000021f000 */
[----:B-1----:R-:W-:Y:S02]  /*0340*/  IMAD R12, R12, UR8, RZ ;  /* 0x000000080c0c7c24 */ /* 0x002fe4000f8e02ff */
[----:B---3--:R-:W-:-:S06]  /*0350*/  VIADD R5, R13, 0xffffffe ;  /* 0x0ffffffe0d057836 */ /* 0x008fcc0000000000 */
[----:B------:R-:W1:Y:S01]  /*0360*/  F2I.FTZ.U32.TRUNC.NTZ R5, R5 ;  /* 0x0000000500057305 */ /* 0x000e62000021f000 */
[----:B--2---:R-:W-:-:S05]  /*0370*/  IADD3 R14, PT, PT, RZ, -R7, RZ ;  /* 0x80000007ff0e7210 */ /* 0x004fca0007ffe0ff */
[----:B------:R-:W-:Y:S02]  /*0380*/  IMAD R11, R14, R9, RZ ;  /* 0x000000090e0b7224 */ /* 0x000fe400078e02ff */
[----:B-1----:R-:W-:Y:S02]  /*0390*/  IMAD.MOV R13, RZ, RZ, -R5 ;  /* 0x000000ffff0d7224 */ /* 0x002fe400078e0a05 */
[----:B------:R-:W-:Y:S01]  /*03a0*/  IMAD.HI.U32 R6, R7, R11, R6 ;  /* 0x0000000b07067227 */ /* 0x000fe200078e0006 */
[----:B------:R-:W-:-:S03]  /*03b0*/  IABS R11, R3 ;  /* 0x00000003000b7213 */ /* 0x000fc60000000000 */
[----:B0-----:R-:W-:Y:S02]  /*03c0*/  IMAD R7, R4, UR9, RZ ;  /* 0x0000000904077c24 */ /* 0x001fe4000f8e02ff */
[----:B------:R-:W-:Y:S02]  /*03d0*/  IMAD R13, R13, R10, RZ ;  /* 0x0000000a0d0d7224 */ /* 0x000fe400078e02ff */
[----:B------:R-:W-:Y:S01]  /*03e0*/  IMAD.MOV.U32 R4, RZ, RZ, RZ ;  /* 0x000000ffff047224 */ /* 0x000fe200078e00ff */
[----:B------:R-:W-:Y:S02]  /*03f0*/  IABS R14, R7 ;  /* 0x00000007000e7213 */ /* 0x000fe40000000000 */
[----:B------:R-:W-:Y:S01]  /*0400*/  LOP3.LUT R7, R7, R8, RZ, 0x3c, !PT ;  /* 0x0000000807077212 */ /* 0x000fe200078e3cff */
[----:B------:R-:W-:Y:S01]  /*0410*/  IMAD.HI.U32 R4, R5, R13, R4 ;  /* 0x0000000d05047227 */ /* 0x000fe200078e0004 */
[----:B------:R-:W-:Y:S02]  /*0420*/  IABS R5, R12 ;  /* 0x0000000c00057213 */ /* 0x000fe40000000000 */
[----:B------:R-:W-:-:S02]  /*0430*/  IADD3 R13, PT, PT, RZ, -R11, RZ ;  /* 0x8000000bff0d7210 */ /* 0x000fc40007ffe0ff */
[----:B------:R-:W-:Y:S01]  /*0440*/  LOP3.LUT R12, R12, R3, RZ, 0x3c, !PT ;  /* 0x000000030c0c7212 */ /* 0x000fe200078e3cff */
[----:B------:R-:W-:Y:S01]  /*0450*/  IMAD.HI.U32 R6, R6, R5, RZ ;  /* 0x0000000506067227 */ /* 0x000fe200078e00ff */
[----:B------:R-:W-:Y:S02]  /*0460*/  ISETP.GE.AND P3, PT, R7, RZ, PT ;  /* 0x000000ff0700720c */ /* 0x000fe40003f66270 */
[----:B------:R-:W-:Y:S01]  /*0470*/  ISETP.GE.AND P2, PT, R12, RZ, PT ;  /* 0x000000ff0c00720c */ /* 0x000fe20003f46270 */
[----:B------:R-:W-:-:S04]  /*0480*/  IMAD.HI.U32 R11, R4, R14, RZ ;  /* 0x0000000e040b7227 */ /* 0x000fc800078e00ff */
[----:B------:R-:W-:Y:S02]  /*0490*/  IMAD R4, R6, R13, R5 ;  /* 0x0000000d06047224 */ /* 0x000fe400078e0205 */
[----:B------:R-:W-:-:S03]  /*04a0*/  IMAD R5, R11, R15, R14 ;  /* 0x0000000f0b057224 */ /* 0x000fc600078e020e */
[----:B------:R-:W-:Y:S02]  /*04b0*/  ISETP.GT.U32.AND P4, PT, R9, R4, PT ;  /* 0x000000040900720c */ /* 0x000fe40003f84070 */
[----:B------:R-:W-:-:S11]  /*04c0*/  ISETP.GT.U32.AND P5, PT, R10, R5, PT ;  /* 0x000000050a00720c */ /* 0x000fd60003fa4070 */
[-C--:B------:R-:W-:Y:S02]  /*04d0*/  @!P4 IADD3 R4, PT, PT, R4, -R9.reuse, RZ ;  /* 0x800000090404c210 */ /* 0x080fe40007ffe0ff */
[----:B------:R-:W-:Y:S01]  /*04e0*/  @!P5 IMAD.IADD R5, R5, 0x1, -R10 ;  /* 0x000000010505d824 */ /* 0x000fe200078e0a0a */
[----:B------:R-:W-:Y:S01]  /*04f0*/  @!P4 IADD3 R6, PT, PT, R6, 0x1, RZ ;  /* 0x000000010606c810 */ /* 0x000fe20007ffe0ff */
[----:B------:R-:W-:Y:S01]  /*0500*/  @!P5 VIADD R11, R11, 0x1 ;  /* 0x000000010b0bd836 */ /* 0x000fe20000000000 */
[----:B------:R-:W-:Y:S02]  /*0510*/  ISETP.GE.U32.AND P0, PT, R4, R9, PT ;  /* 0x000000090400720c */ /* 0x000fe40003f06070 */
[----:B------:R-:W-:Y:S02]  /*0520*/  ISETP.GE.U32.AND P1, PT, R5, R10, PT ;  /* 0x0000000a0500720c */ /* 0x000fe40003f26070 */
[----:B------:R-:W0:Y:S01]  /*0530*/  LDC.64 R4, c[0x0][0x380] ;  /* 0x0000e000ff047b82 */ /* 0x000e220000000a00 */
[----:B------:R-:W-:-:S02]  /*0540*/  ISETP.NE.AND P4, PT, R3, RZ, PT ;  /* 0x000000ff0300720c */ /* 0x000fc40003f85270 */
[----:B------:R-:W-:-:S06]  /*0550*/  ISETP.NE.AND P5, PT, R8, RZ, PT ;  /* 0x000000ff0800720c */ /* 0x000fcc0003fa5270 */
[----:B------:R-:W-:Y:S02]  /*0560*/  @P0 IADD3 R6, PT, PT, R6, 0x1, RZ ;  /* 0x0000000106060810 */ /* 0x000fe40007ffe0ff */
[----:B------:R-:W-:Y:S02]  /*0570*/  @P1 VIADD R11, R11, 0x1 ;  /* 0x000000010b0b1836 */ /* 0x000fe40000000000 */
[----:B------:R-:W-:Y:S02]  /*0580*/  @!P2 IADD3 R6, PT, PT, -R6, RZ, RZ ;  /* 0x000000ff0606a210 */ /* 0x000fe40007ffe1ff */
[----:B------:R-:W-:Y:S01]  /*0590*/  @!P3 IMAD.MOV R11, RZ, RZ, -R11 ;  /* 0x000000ffff0bb224 */ /* 0x000fe200078e0a0b */
[----:B------:R-:W-:Y:S02]  /*05a0*/  @!P4 LOP3.LUT R6, RZ, R3, RZ, 0x33, !PT ;  /* 0x00000003ff06c212 */ /* 0x000fe400078e33ff */
[----:B------:R-:W-:-:S05]  /*05b0*/  @!P5 LOP3.LUT R11, RZ, R8, RZ, 0x33, !PT ;  /* 0x00000008ff0bd212 */ /* 0x000fca00078e33ff */
[----:B------:R-:W-:Y:S02]  /*05c0*/  IMAD R11, R11, UR8, R6 ;  /* 0x000000080b0b7c24 */ /* 0x000fe4000f8e0206 */
[----:B------:R-:W1:Y:S02]  /*05d0*/  LDC.64 R6, c[0x0][0x388] ;  /* 0x0000e200ff067b82 */ /* 0x000e640000000a00 */
[----:B0-----:R-:W-:-:S05]  /*05e0*/  IMAD.WIDE R4, R11, 0x3, R4 ;  /* 0x000000030b047825 */ /* 0x001fca00078e0204 */
[----:B------:R-:W2:Y:S04]  /*05f0*/  LDG.E.U8 R8, desc[UR4][R4.64] ;  /* 0x0000000404087981 */ /* 0x000ea8000c1e1100 */
[----:B------:R-:W3:Y:S04]  /*0600*/  LDG.E.U8 R9, desc[UR4][R4.64+0x1] ;  /* 0x0000010404097981 */ /* 0x000ee8000c1e1100 */
[----:B------:R-:W4:Y:S01]  /*0610*/  LDG.E.U8 R10, desc[UR4][R4.64+0x2] ;  /* 0x00000204040a7981 */ /* 0x000f22000c1e1100 */
[----:B-1----:R-:W-:-:S04]  /*0620*/  IMAD.WIDE R6, R2, 0x4, R6 ;  /* 0x0000000402067825 */ /* 0x002fc800078e0206 */
[----:B------:R-:W-:Y:S01]  /*0630*/  IMAD.WIDE R2, R0, 0x4, R6 ;  /* 0x0000000400027825 */ /* 0x000fe200078e0206 */
[----:B--2---:R-:W-:Y:S02]  /*0640*/  I2FP.F32.U32 R11, R8 ;  /* 0x00000008000b7245 */ /* 0x004fe40000201000 */
[----:B---3--:R-:W-:-:S03]  /*0650*/  I2FP.F32.U32 R12, R9 ;  /* 0x00000009000c7245 */ /* 0x008fc60000201000 */
[----:B------:R-:W-:Y:S01]  /*0660*/  FMUL R11, R11, 0.0039215688593685626984 ;  /* 0x3b8080810b0b7820 */ /* 0x000fe20000400000 */
[----:B------:R-:W-:Y:S01]  /*0670*/  IMAD.WIDE R8, R0, 0x4, R2 ;  /* 0x0000000400087825 */ /* 0x000fe200078e0202 */
[----:B----4-:R-:W-:-:S03]  /*0680*/  I2FP.F32.U32 R10, R10 ;  /* 0x0000000a000a7245 */ /* 0x010fc60000201000 */
[----:B------:R-:W-:Y:S01]  /*0690*/  FMUL R13, R12, 0.0039215688593685626984 ;  /* 0x3b8080810c0d7820 */ /* 0x000fe20000400000 */
[----:B------:R-:W-:Y:S01]  /*06a0*/  STG.E desc[UR4][R6.64], R11 ;  /* 0x0000000b06007986 */ /* 0x000fe2000c101904 */
[----:B------:R-:W-:-:S03]  /*06b0*/  FMUL R15, R10, 0.0039215688593685626984 ;  /* 0x3b8080810a0f7820 */ /* 0x000fc60000400000 */
[----:B------:R-:W-:Y:S04]  /*06c0*/  STG.E desc[UR4][R2.64], R13 ;  /* 0x0000000d02007986 */ /* 0x000fe8000c101904 */
[----:B------:R-:W-:Y:S01]  /*06d0*/  STG.E desc[UR4][R8.64], R15 ;  /* 0x0000000f08007986 */ /* 0x000fe2000c101904 */
[----:B------:R-:W-:Y:S05]  /*06e0*/  EXIT ;  /* 0x000000000000794d */ /* 0x000fea0003800000 */
.L_x_23:
        /* <DEDUP_REMOVED lines=9> */
.L_x_27:


//--------------------- .nv.shared.reserved.0     --------------------------
	.section	.nv.shared.reserved.0,"aw",@nobits
	.weak		__nv_reservedSMEM_offset_0_alias
	.size		__nv_reservedSMEM_offset_0_alias, 0, 64
	.other		__nv_reservedSMEM_offset_0_alias,@"STO_CUDA_RESERVED_SHARED STV_DEFAULT"
__nv_reservedSMEM_offset_0_alias:
	.zero		0
	.zero		64


//--------------------- .nv.constant0._Z24drawBoundingBoxKernelROIPP6uchar3iiiiiiiiS_ --------------------------
	.section	.nv.constant0._Z24drawBoundingBoxKernelROIPP6uchar3iiiiiiiiS_,"a",@progbits
	.sectionflags	@""
	.align	4
.nv.constant0._Z24drawBoundingBoxKernelROIPP6uchar3iiiiiiiiS_:
	.zero		939


//--------------------- .nv.constant0._Z21resizeAndCenterKernelP6uchar3Pfiiiff --------------------------
	.section	.nv.constant0._Z21resizeAndCenterKernelP6uchar3Pfiiiff,"a",@progbits
	.sectionflags	@""
	.align	4
.nv.constant0._Z21resizeAndCenterKernelP6uchar3Pfiiiff:
	.zero		932


//--------------------- .nv.constant0._Z35preprocess_img_kernel_to_float_NCHWP6uchar3Pfiiiiii --------------------------
	.section	.nv.constant0._Z35preprocess_img_kernel_to_float_NCHWP6uchar3Pfiiiiii,"a",@progbits
	.sectionflags	@""
	.align	4
.nv.constant0._Z35preprocess_img_kernel_to_float_NCHWP6uchar3Pfiiiiii:
	.zero		936


//--------------------- SYMBOLS --------------------------

	.type		.nv.reservedSmem.offset0,@object
	.size		.nv.reservedSmem.offset0,0x4
